//
// Generated by NVIDIA NVVM Compiler
//
// Compiler Build ID: CL-36424714
// Cuda compilation tools, release 13.0, V13.0.88
// Based on NVVM 20.0.0
//

.version 9.0
.target sm_100
.address_size 64

	// .globl	_Z13coulombMatrixPdS_Piiiid
.func  (.param .b64 func_retval0) __internal_accurate_pow
(
	.param .b64 __internal_accurate_pow_param_0,
	.param .b64 __internal_accurate_pow_param_1
)
;
.global .align 1 .b8 _ZN34_INTERNAL_c93d49ff_4_k_cu_b4bc112c4cuda3std3__45__cpo5beginE[1];
.global .align 1 .b8 _ZN34_INTERNAL_c93d49ff_4_k_cu_b4bc112c4cuda3std3__45__cpo3endE[1];
.global .align 1 .b8 _ZN34_INTERNAL_c93d49ff_4_k_cu_b4bc112c4cuda3std3__45__cpo6cbeginE[1];
.global .align 1 .b8 _ZN34_INTERNAL_c93d49ff_4_k_cu_b4bc112c4cuda3std3__45__cpo4cendE[1];
.global .align 1 .b8 _ZN34_INTERNAL_c93d49ff_4_k_cu_b4bc112c4cuda3std3__45__cpo6rbeginE[1];
.global .align 1 .b8 _ZN34_INTERNAL_c93d49ff_4_k_cu_b4bc112c4cuda3std3__45__cpo4rendE[1];
.global .align 1 .b8 _ZN34_INTERNAL_c93d49ff_4_k_cu_b4bc112c4cuda3std3__45__cpo7crbeginE[1];
.global .align 1 .b8 _ZN34_INTERNAL_c93d49ff_4_k_cu_b4bc112c4cuda3std3__45__cpo5crendE[1];
.global .align 1 .b8 _ZN34_INTERNAL_c93d49ff_4_k_cu_b4bc112c4cuda3std3__436_GLOBAL__N__c93d49ff_4_k_cu_b4bc112c6ignoreE[1];
.global .align 1 .b8 _ZN34_INTERNAL_c93d49ff_4_k_cu_b4bc112c4cuda3std3__419piecewise_constructE[1];
.global .align 1 .b8 _ZN34_INTERNAL_c93d49ff_4_k_cu_b4bc112c4cuda3std3__48in_placeE[1];
.global .align 1 .b8 _ZN34_INTERNAL_c93d49ff_4_k_cu_b4bc112c4cuda3std3__420unreachable_sentinelE[1];
.global .align 1 .b8 _ZN34_INTERNAL_c93d49ff_4_k_cu_b4bc112c4cuda3std3__47nulloptE[1];
.global .align 1 .b8 _ZN34_INTERNAL_c93d49ff_4_k_cu_b4bc112c4cuda3std3__48unexpectE[1];
.global .align 1 .b8 _ZN34_INTERNAL_c93d49ff_4_k_cu_b4bc112c4cuda3std6ranges3__45__cpo4swapE[1];
.global .align 1 .b8 _ZN34_INTERNAL_c93d49ff_4_k_cu_b4bc112c4cuda3std6ranges3__45__cpo9iter_moveE[1];
.global .align 1 .b8 _ZN34_INTERNAL_c93d49ff_4_k_cu_b4bc112c4cuda3std6ranges3__45__cpo5beginE[1];
.global .align 1 .b8 _ZN34_INTERNAL_c93d49ff_4_k_cu_b4bc112c4cuda3std6ranges3__45__cpo3endE[1];
.global .align 1 .b8 _ZN34_INTERNAL_c93d49ff_4_k_cu_b4bc112c4cuda3std6ranges3__45__cpo6cbeginE[1];
.global .align 1 .b8 _ZN34_INTERNAL_c93d49ff_4_k_cu_b4bc112c4cuda3std6ranges3__45__cpo4cendE[1];
.global .align 1 .b8 _ZN34_INTERNAL_c93d49ff_4_k_cu_b4bc112c4cuda3std6ranges3__45__cpo7advanceE[1];
.global .align 1 .b8 _ZN34_INTERNAL_c93d49ff_4_k_cu_b4bc112c4cuda3std6ranges3__45__cpo9iter_swapE[1];
.global .align 1 .b8 _ZN34_INTERNAL_c93d49ff_4_k_cu_b4bc112c4cuda3std6ranges3__45__cpo4nextE[1];
.global .align 1 .b8 _ZN34_INTERNAL_c93d49ff_4_k_cu_b4bc112c4cuda3std6ranges3__45__cpo4prevE[1];
.global .align 1 .b8 _ZN34_INTERNAL_c93d49ff_4_k_cu_b4bc112c4cuda3std6ranges3__45__cpo4dataE[1];
.global .align 1 .b8 _ZN34_INTERNAL_c93d49ff_4_k_cu_b4bc112c4cuda3std6ranges3__45__cpo5cdataE[1];
.global .align 1 .b8 _ZN34_INTERNAL_c93d49ff_4_k_cu_b4bc112c4cuda3std6ranges3__45__cpo4sizeE[1];
.global .align 1 .b8 _ZN34_INTERNAL_c93d49ff_4_k_cu_b4bc112c4cuda3std6ranges3__45__cpo5ssizeE[1];
.global .align 1 .b8 _ZN34_INTERNAL_c93d49ff_4_k_cu_b4bc112c4cuda3std6ranges3__45__cpo8distanceE[1];
.global .align 1 .b8 _ZN34_INTERNAL_c93d49ff_4_k_cu_b4bc112c6thrust24THRUST_300001_SM_1000_NS8cuda_cub3parE[1];
.global .align 1 .b8 _ZN34_INTERNAL_c93d49ff_4_k_cu_b4bc112c6thrust24THRUST_300001_SM_1000_NS8cuda_cub10par_nosyncE[1];
.global .align 1 .b8 _ZN34_INTERNAL_c93d49ff_4_k_cu_b4bc112c6thrust24THRUST_300001_SM_1000_NS6system6detail10sequential3seqE[1];
.global .align 1 .b8 _ZN34_INTERNAL_c93d49ff_4_k_cu_b4bc112c6thrust24THRUST_300001_SM_1000_NS12placeholders2_1E[1];
.global .align 1 .b8 _ZN34_INTERNAL_c93d49ff_4_k_cu_b4bc112c6thrust24THRUST_300001_SM_1000_NS12placeholders2_2E[1];
.global .align 1 .b8 _ZN34_INTERNAL_c93d49ff_4_k_cu_b4bc112c6thrust24THRUST_300001_SM_1000_NS12placeholders2_3E[1];
.global .align 1 .b8 _ZN34_INTERNAL_c93d49ff_4_k_cu_b4bc112c6thrust24THRUST_300001_SM_1000_NS12placeholders2_4E[1];
.global .align 1 .b8 _ZN34_INTERNAL_c93d49ff_4_k_cu_b4bc112c6thrust24THRUST_300001_SM_1000_NS12placeholders2_5E[1];
.global .align 1 .b8 _ZN34_INTERNAL_c93d49ff_4_k_cu_b4bc112c6thrust24THRUST_300001_SM_1000_NS12placeholders2_6E[1];
.global .align 1 .b8 _ZN34_INTERNAL_c93d49ff_4_k_cu_b4bc112c6thrust24THRUST_300001_SM_1000_NS12placeholders2_7E[1];
.global .align 1 .b8 _ZN34_INTERNAL_c93d49ff_4_k_cu_b4bc112c6thrust24THRUST_300001_SM_1000_NS12placeholders2_8E[1];
.global .align 1 .b8 _ZN34_INTERNAL_c93d49ff_4_k_cu_b4bc112c6thrust24THRUST_300001_SM_1000_NS12placeholders2_9E[1];
.global .align 1 .b8 _ZN34_INTERNAL_c93d49ff_4_k_cu_b4bc112c6thrust24THRUST_300001_SM_1000_NS12placeholders3_10E[1];
.global .align 1 .b8 _ZN34_INTERNAL_c93d49ff_4_k_cu_b4bc112c6thrust24THRUST_300001_SM_1000_NS3seqE[1];

.visible .entry _Z13coulombMatrixPdS_Piiiid(
	.param .u64 .ptr .align 1 _Z13coulombMatrixPdS_Piiiid_param_0,
	.param .u64 .ptr .align 1 _Z13coulombMatrixPdS_Piiiid_param_1,
	.param .u64 .ptr .align 1 _Z13coulombMatrixPdS_Piiiid_param_2,
	.param .u32 _Z13coulombMatrixPdS_Piiiid_param_3,
	.param .u32 _Z13coulombMatrixPdS_Piiiid_param_4,
	.param .u32 _Z13coulombMatrixPdS_Piiiid_param_5,
	.param .f64 _Z13coulombMatrixPdS_Piiiid_param_6
)
{
	.reg .pred 	%p<62>;
	.reg .b32 	%r<94>;
	.reg .b64 	%rd<24>;
	.reg .b64 	%fd<111>;

	ld.param.u64 	%rd5, [_Z13coulombMatrixPdS_Piiiid_param_0];
	ld.param.u64 	%rd6, [_Z13coulombMatrixPdS_Piiiid_param_1];
	ld.param.u64 	%rd7, [_Z13coulombMatrixPdS_Piiiid_param_2];
	ld.param.u32 	%r14, [_Z13coulombMatrixPdS_Piiiid_param_3];
	ld.param.u32 	%r15, [_Z13coulombMatrixPdS_Piiiid_param_4];
	ld.param.u32 	%r13, [_Z13coulombMatrixPdS_Piiiid_param_5];
	ld.param.f64 	%fd38, [_Z13coulombMatrixPdS_Piiiid_param_6];
	cvta.to.global.u64 	%rd1, %rd7;
	cvta.to.global.u64 	%rd2, %rd6;
	mov.u32 	%r17, %tid.x;
	mov.u32 	%r18, %ctaid.x;
	mov.u32 	%r19, %ntid.x;
	mad.lo.s32 	%r1, %r18, %r19, %r17;
	mov.u32 	%r20, %tid.y;
	mov.u32 	%r21, %ctaid.y;
	mov.u32 	%r22, %ntid.y;
	mad.lo.s32 	%r23, %r21, %r22, %r20;
	mad.lo.s32 	%r3, %r14, %r23, %r1;
	setp.ge.u32 	%p1, %r1, %r14;
	setp.ge.u32 	%p2, %r23, %r15;
	or.pred  	%p3, %p1, %p2;
	@%p3 bra 	$L__BB0_36;
	setp.ne.s32 	%p4, %r1, %r23;
	@%p4 bra 	$L__BB0_6;
	mul.wide.u32 	%rd20, %r1, 4;
	add.s64 	%rd21, %rd1, %rd20;
	ld.global.u32 	%r4, [%rd21];
	cvt.rn.f64.s32 	%fd1, %r4;
	{
	.reg .b32 %temp; 
	mov.b64 	{%temp, %r5}, %fd1;
	}
	setp.ne.s32 	%p57, %r4, 0;
	@%p57 bra 	$L__BB0_4;
	mov.f64 	%fd100, 0d4003333333333333;
	{
	.reg .b32 %temp; 
	mov.b64 	{%temp, %r88}, %fd100;
	}
	and.b32  	%r89, %r88, 2146435072;
	setp.eq.s32 	%p59, %r89, 1127219200;
	selp.b32 	%r90, %r5, 0, %p59;
	setp.lt.s32 	%p60, %r88, 0;
	or.b32  	%r91, %r90, 2146435072;
	selp.b32 	%r92, %r91, %r90, %p60;
	mov.b32 	%r93, 0;
	mov.b64 	%fd103, {%r93, %r92};
	bra.uni 	$L__BB0_5;
$L__BB0_4:
	abs.f64 	%fd97, %fd1;
	{ // callseq 4, 0
	.param .b64 param0;
	st.param.f64 	[param0], %fd97;
	.param .b64 param1;
	st.param.f64 	[param1], 0d4003333333333333;
	.param .b64 retval0;
	call.uni (retval0), 
	__internal_accurate_pow, 
	(
	param0, 
	param1
	);
	ld.param.f64 	%fd98, [retval0];
	} // callseq 4
	setp.lt.s32 	%p58, %r5, 0;
	selp.f64 	%fd103, 0dFFF8000000000000, %fd98, %p58;
$L__BB0_5:
	setp.eq.s32 	%p61, %r4, 1;
	mul.f64 	%fd101, %fd103, 0d3FE0000000000000;
	selp.f64 	%fd102, 0d3FE0000000000000, %fd101, %p61;
	mul.wide.u32 	%rd22, %r3, 8;
	add.s64 	%rd23, %rd2, %rd22;
	st.global.f64 	[%rd23], %fd102;
	bra.uni 	$L__BB0_36;
$L__BB0_6:
	setp.le.u32 	%p5, %r1, %r23;
	@%p5 bra 	$L__BB0_36;
	cvta.to.global.u64 	%rd8, %rd5;
	mul.lo.s32 	%r24, %r23, 3;
	mul.wide.u32 	%rd9, %r24, 8;
	add.s64 	%rd3, %rd8, %rd9;
	ld.global.f64 	%fd39, [%rd3];
	mul.lo.s32 	%r25, %r1, 3;
	mul.wide.u32 	%rd10, %r25, 8;
	add.s64 	%rd4, %rd8, %rd10;
	ld.global.f64 	%fd40, [%rd4];
	sub.f64 	%fd41, %fd39, %fd40;
	div.rn.f64 	%fd42, %fd41, %fd38;
	mov.f64 	%fd43, 0d3FE0000000000000;
	copysign.f64 	%fd44, %fd42, %fd43;
	add.rz.f64 	%fd45, %fd42, %fd44;
	cvt.rzi.f64.f64 	%fd46, %fd45;
	mul.f64 	%fd47, %fd38, %fd46;
	sub.f64 	%fd5, %fd41, %fd47;
	{
	.reg .b32 %temp; 
	mov.b64 	{%temp, %r6}, %fd5;
	}
	mov.f64 	%fd48, 0d4000000000000000;
	{
	.reg .b32 %temp; 
	mov.b64 	{%temp, %r26}, %fd48;
	}
	and.b32  	%r8, %r26, 2146435072;
	setp.eq.s32 	%p6, %r8, 1062207488;
	abs.f64 	%fd6, %fd5;
	{ // callseq 0, 0
	.param .b64 param0;
	st.param.f64 	[param0], %fd6;
	.param .b64 param1;
	st.param.f64 	[param1], 0d4000000000000000;
	.param .b64 retval0;
	call.uni (retval0), 
	__internal_accurate_pow, 
	(
	param0, 
	param1
	);
	ld.param.f64 	%fd49, [retval0];
	} // callseq 0
	setp.lt.s32 	%p7, %r6, 0;
	neg.f64 	%fd51, %fd49;
	selp.f64 	%fd52, %fd51, %fd49, %p6;
	selp.f64 	%fd105, %fd52, %fd49, %p7;
	setp.neu.f64 	%p8, %fd5, 0d0000000000000000;
	@%p8 bra 	$L__BB0_9;
	setp.eq.s32 	%p9, %r8, 1062207488;
	selp.b32 	%r27, %r6, 0, %p9;
	setp.lt.s32 	%p10, %r26, 0;
	or.b32  	%r28, %r27, 2146435072;
	selp.b32 	%r29, %r28, %r27, %p10;
	mov.b32 	%r30, 0;
	mov.b64 	%fd105, {%r30, %r29};
$L__BB0_9:
	add.f64 	%fd53, %fd5, 0d4000000000000000;
	{
	.reg .b32 %temp; 
	mov.b64 	{%temp, %r31}, %fd53;
	}
	and.b32  	%r32, %r31, 2146435072;
	setp.ne.s32 	%p11, %r32, 2146435072;
	@%p11 bra 	$L__BB0_14;
	setp.num.f64 	%p12, %fd5, %fd5;
	@%p12 bra 	$L__BB0_12;
	mov.f64 	%fd54, 0d4000000000000000;
	add.rn.f64 	%fd105, %fd5, %fd54;
	bra.uni 	$L__BB0_14;
$L__BB0_12:
	setp.neu.f64 	%p13, %fd6, 0d7FF0000000000000;
	@%p13 bra 	$L__BB0_14;
	setp.lt.s32 	%p14, %r6, 0;
	setp.eq.s32 	%p15, %r8, 1062207488;
	setp.lt.s32 	%p16, %r26, 0;
	selp.b32 	%r34, 0, 2146435072, %p16;
	and.b32  	%r35, %r26, 2147483647;
	setp.ne.s32 	%p17, %r35, 1071644672;
	or.b32  	%r36, %r34, -2147483648;
	selp.b32 	%r37, %r36, %r34, %p17;
	selp.b32 	%r38, %r37, %r34, %p15;
	selp.b32 	%r39, %r38, %r34, %p14;
	mov.b32 	%r40, 0;
	mov.b64 	%fd105, {%r40, %r39};
$L__BB0_14:
	setp.eq.s32 	%p18, %r8, 1062207488;
	setp.eq.f64 	%p19, %fd5, 0d3FF0000000000000;
	selp.f64 	%fd13, 0d3FF0000000000000, %fd105, %p19;
	ld.global.f64 	%fd55, [%rd3+8];
	ld.global.f64 	%fd56, [%rd4+8];
	sub.f64 	%fd57, %fd55, %fd56;
	div.rn.f64 	%fd58, %fd57, %fd38;
	mov.f64 	%fd59, 0d3FE0000000000000;
	copysign.f64 	%fd60, %fd58, %fd59;
	add.rz.f64 	%fd61, %fd58, %fd60;
	cvt.rzi.f64.f64 	%fd62, %fd61;
	mul.f64 	%fd63, %fd38, %fd62;
	sub.f64 	%fd14, %fd57, %fd63;
	{
	.reg .b32 %temp; 
	mov.b64 	{%temp, %r9}, %fd14;
	}
	abs.f64 	%fd15, %fd14;
	{ // callseq 1, 0
	.param .b64 param0;
	st.param.f64 	[param0], %fd15;
	.param .b64 param1;
	st.param.f64 	[param1], 0d4000000000000000;
	.param .b64 retval0;
	call.uni (retval0), 
	__internal_accurate_pow, 
	(
	param0, 
	param1
	);
	ld.param.f64 	%fd64, [retval0];
	} // callseq 1
	setp.lt.s32 	%p20, %r9, 0;
	neg.f64 	%fd66, %fd64;
	selp.f64 	%fd67, %fd66, %fd64, %p18;
	selp.f64 	%fd107, %fd67, %fd64, %p20;
	setp.neu.f64 	%p21, %fd14, 0d0000000000000000;
	@%p21 bra 	$L__BB0_16;
	selp.b32 	%r42, %r9, 0, %p18;
	setp.lt.s32 	%p23, %r26, 0;
	or.b32  	%r43, %r42, 2146435072;
	selp.b32 	%r44, %r43, %r42, %p23;
	mov.b32 	%r45, 0;
	mov.b64 	%fd107, {%r45, %r44};
$L__BB0_16:
	add.f64 	%fd68, %fd14, 0d4000000000000000;
	{
	.reg .b32 %temp; 
	mov.b64 	{%temp, %r46}, %fd68;
	}
	and.b32  	%r47, %r46, 2146435072;
	setp.ne.s32 	%p24, %r47, 2146435072;
	@%p24 bra 	$L__BB0_21;
	setp.num.f64 	%p25, %fd14, %fd14;
	@%p25 bra 	$L__BB0_19;
	mov.f64 	%fd69, 0d4000000000000000;
	add.rn.f64 	%fd107, %fd14, %fd69;
	bra.uni 	$L__BB0_21;
$L__BB0_19:
	setp.neu.f64 	%p26, %fd15, 0d7FF0000000000000;
	@%p26 bra 	$L__BB0_21;
	setp.lt.s32 	%p27, %r9, 0;
	setp.eq.s32 	%p28, %r8, 1062207488;
	setp.lt.s32 	%p29, %r26, 0;
	selp.b32 	%r49, 0, 2146435072, %p29;
	and.b32  	%r50, %r26, 2147483647;
	setp.ne.s32 	%p30, %r50, 1071644672;
	or.b32  	%r51, %r49, -2147483648;
	selp.b32 	%r52, %r51, %r49, %p30;
	selp.b32 	%r53, %r52, %r49, %p28;
	selp.b32 	%r54, %r53, %r49, %p27;
	mov.b32 	%r55, 0;
	mov.b64 	%fd107, {%r55, %r54};
$L__BB0_21:
	setp.eq.s32 	%p31, %r8, 1062207488;
	setp.eq.f64 	%p32, %fd14, 0d3FF0000000000000;
	selp.f64 	%fd70, 0d3FF0000000000000, %fd107, %p32;
	add.f64 	%fd22, %fd13, %fd70;
	ld.global.f64 	%fd71, [%rd3+16];
	ld.global.f64 	%fd72, [%rd4+16];
	sub.f64 	%fd73, %fd71, %fd72;
	div.rn.f64 	%fd74, %fd73, %fd38;
	mov.f64 	%fd75, 0d3FE0000000000000;
	copysign.f64 	%fd76, %fd74, %fd75;
	add.rz.f64 	%fd77, %fd74, %fd76;
	cvt.rzi.f64.f64 	%fd78, %fd77;
	mul.f64 	%fd79, %fd38, %fd78;
	sub.f64 	%fd23, %fd73, %fd79;
	{
	.reg .b32 %temp; 
	mov.b64 	{%temp, %r10}, %fd23;
	}
	abs.f64 	%fd24, %fd23;
	{ // callseq 2, 0
	.param .b64 param0;
	st.param.f64 	[param0], %fd24;
	.param .b64 param1;
	st.param.f64 	[param1], 0d4000000000000000;
	.param .b64 retval0;
	call.uni (retval0), 
	__internal_accurate_pow, 
	(
	param0, 
	param1
	);
	ld.param.f64 	%fd80, [retval0];
	} // callseq 2
	setp.lt.s32 	%p33, %r10, 0;
	neg.f64 	%fd82, %fd80;
	selp.f64 	%fd83, %fd82, %fd80, %p31;
	selp.f64 	%fd109, %fd83, %fd80, %p33;
	setp.neu.f64 	%p34, %fd23, 0d0000000000000000;
	@%p34 bra 	$L__BB0_23;
	setp.eq.s32 	%p35, %r8, 1062207488;
	selp.b32 	%r57, %r10, 0, %p35;
	setp.lt.s32 	%p36, %r26, 0;
	or.b32  	%r58, %r57, 2146435072;
	selp.b32 	%r59, %r58, %r57, %p36;
	mov.b32 	%r60, 0;
	mov.b64 	%fd109, {%r60, %r59};
$L__BB0_23:
	add.f64 	%fd84, %fd23, 0d4000000000000000;
	{
	.reg .b32 %temp; 
	mov.b64 	{%temp, %r61}, %fd84;
	}
	and.b32  	%r62, %r61, 2146435072;
	setp.ne.s32 	%p37, %r62, 2146435072;
	@%p37 bra 	$L__BB0_28;
	setp.num.f64 	%p38, %fd23, %fd23;
	@%p38 bra 	$L__BB0_26;
	mov.f64 	%fd85, 0d4000000000000000;
	add.rn.f64 	%fd109, %fd23, %fd85;
	bra.uni 	$L__BB0_28;
$L__BB0_26:
	setp.neu.f64 	%p39, %fd24, 0d7FF0000000000000;
	@%p39 bra 	$L__BB0_28;
	setp.lt.s32 	%p40, %r10, 0;
	setp.eq.s32 	%p41, %r8, 1062207488;
	setp.lt.s32 	%p42, %r26, 0;
	selp.b32 	%r64, 0, 2146435072, %p42;
	and.b32  	%r65, %r26, 2147483647;
	setp.ne.s32 	%p43, %r65, 1071644672;
	or.b32  	%r66, %r64, -2147483648;
	selp.b32 	%r67, %r66, %r64, %p43;
	selp.b32 	%r68, %r67, %r64, %p41;
	selp.b32 	%r69, %r68, %r64, %p40;
	mov.b32 	%r70, 0;
	mov.b64 	%fd109, {%r70, %r69};
$L__BB0_28:
	setp.eq.f64 	%p44, %fd23, 0d3FF0000000000000;
	selp.f64 	%fd86, 0d3FF0000000000000, %fd109, %p44;
	add.f64 	%fd31, %fd22, %fd86;
	{
	.reg .b32 %temp; 
	mov.b64 	{%temp, %r11}, %fd31;
	}
	mov.f64 	%fd87, 0d3FE0000000000000;
	{
	.reg .b32 %temp; 
	mov.b64 	{%temp, %r12}, %fd87;
	}
	abs.f64 	%fd32, %fd31;
	{ // callseq 3, 0
	.param .b64 param0;
	st.param.f64 	[param0], %fd32;
	.param .b64 param1;
	st.param.f64 	[param1], 0d3FE0000000000000;
	.param .b64 retval0;
	call.uni (retval0), 
	__internal_accurate_pow, 
	(
	param0, 
	param1
	);
	ld.param.f64 	%fd88, [retval0];
	} // callseq 3
	setp.lt.s32 	%p45, %r11, 0;
	setp.neu.f64 	%p46, %fd31, 0d0000000000000000;
	shr.s32 	%r71, %r12, 31;
	and.b32  	%r72, %r71, 2146435072;
	mov.b32 	%r73, 0;
	mov.b64 	%fd90, {%r73, %r72};
	selp.f64 	%fd91, 0dFFF8000000000000, %fd88, %p45;
	selp.f64 	%fd110, %fd91, %fd90, %p46;
	add.f64 	%fd92, %fd31, 0d3FE0000000000000;
	{
	.reg .b32 %temp; 
	mov.b64 	{%temp, %r74}, %fd92;
	}
	and.b32  	%r75, %r74, 2146435072;
	setp.ne.s32 	%p47, %r75, 2146435072;
	@%p47 bra 	$L__BB0_33;
	setp.num.f64 	%p48, %fd31, %fd31;
	@%p48 bra 	$L__BB0_31;
	mov.f64 	%fd93, 0d3FE0000000000000;
	add.rn.f64 	%fd110, %fd31, %fd93;
	bra.uni 	$L__BB0_33;
$L__BB0_31:
	setp.neu.f64 	%p49, %fd32, 0d7FF0000000000000;
	@%p49 bra 	$L__BB0_33;
	setp.lt.s32 	%p50, %r12, 0;
	setp.neu.f64 	%p51, %fd31, 0d0000000000000000;
	setp.lt.s32 	%p52, %r11, 0;
	and.b32  	%r76, %r12, 2146435072;
	setp.eq.s32 	%p53, %r76, 1071644672;
	selp.b32 	%r77, 0, 2146435072, %p50;
	and.b32  	%r78, %r12, 2147483647;
	setp.ne.s32 	%p54, %r78, 1071644672;
	or.b32  	%r79, %r77, -2147483648;
	selp.b32 	%r80, %r79, %r77, %p54;
	selp.b32 	%r81, %r80, %r77, %p53;
	selp.b32 	%r82, %r81, %r77, %p51;
	selp.b32 	%r83, %r82, %r77, %p52;
	mov.b32 	%r84, 0;
	mov.b64 	%fd110, {%r84, %r83};
$L__BB0_33:
	setp.eq.f64 	%p55, %fd31, 0d3FF0000000000000;
	selp.f64 	%fd37, 0d3FF0000000000000, %fd110, %p55;
	cvt.rn.f64.s32 	%fd94, %r13;
	setp.ltu.f64 	%p56, %fd37, %fd94;
	@%p56 bra 	$L__BB0_35;
	mul.wide.u32 	%rd11, %r3, 8;
	add.s64 	%rd12, %rd2, %rd11;
	mov.b64 	%rd13, 0;
	st.global.u64 	[%rd12], %rd13;
	bra.uni 	$L__BB0_36;
$L__BB0_35:
	mul.wide.u32 	%rd14, %r1, 4;
	add.s64 	%rd15, %rd1, %rd14;
	ld.global.u32 	%r85, [%rd15];
	mul.wide.u32 	%rd16, %r23, 4;
	add.s64 	%rd17, %rd1, %rd16;
	ld.global.u32 	%r86, [%rd17];
	mul.lo.s32 	%r87, %r86, %r85;
	cvt.rn.f64.s32 	%fd95, %r87;
	div.rn.f64 	%fd96, %fd95, %fd37;
	mul.wide.u32 	%rd18, %r3, 8;
	add.s64 	%rd19, %rd2, %rd18;
	st.global.f64 	[%rd19], %fd96;
$L__BB0_36:
	ret;

}
	// .globl	_Z15coulombMatrixLTPdii
.visible .entry _Z15coulombMatrixLTPdii(
	.param .u64 .ptr .align 1 _Z15coulombMatrixLTPdii_param_0,
	.param .u32 _Z15coulombMatrixLTPdii_param_1,
	.param .u32 _Z15coulombMatrixLTPdii_param_2
)
{
	.reg .pred 	%p<6>;
	.reg .b32 	%r<13>;
	.reg .b64 	%rd<7>;
	.reg .b64 	%fd<2>;

	ld.param.u64 	%rd1, [_Z15coulombMatrixLTPdii_param_0];
	ld.param.u32 	%r3, [_Z15coulombMatrixLTPdii_param_1];
	ld.param.u32 	%r4, [_Z15coulombMatrixLTPdii_param_2];
	mov.u32 	%r5, %tid.x;
	mov.u32 	%r6, %ctaid.x;
	mov.u32 	%r7, %ntid.x;
	mad.lo.s32 	%r8, %r6, %r7, %r5;
	mov.u32 	%r9, %tid.y;
	mov.u32 	%r10, %ctaid.y;
	mov.u32 	%r11, %ntid.y;
	mad.lo.s32 	%r12, %r10, %r11, %r9;
	mad.lo.s32 	%r1, %r3, %r12, %r8;
	mad.lo.s32 	%r2, %r3, %r8, %r12;
	setp.ge.u32 	%p1, %r8, %r3;
	setp.ge.u32 	%p2, %r12, %r4;
	or.pred  	%p3, %p1, %p2;
	setp.ge.u32 	%p4, %r8, %r12;
	or.pred  	%p5, %p4, %p3;
	@%p5 bra 	$L__BB1_2;
	cvta.to.global.u64 	%rd2, %rd1;
	mul.wide.u32 	%rd3, %r2, 8;
	add.s64 	%rd4, %rd2, %rd3;
	ld.global.f64 	%fd1, [%rd4];
	mul.wide.u32 	%rd5, %r1, 8;
	add.s64 	%rd6, %rd2, %rd5;
	st.global.f64 	[%rd6], %fd1;
$L__BB1_2:
	ret;

}
	// .globl	_ZN3cub18CUB_300001_SM_10006detail11EmptyKernelIvEEvv
.visible .entry _ZN3cub18CUB_300001_SM_10006detail11EmptyKernelIvEEvv()
{


	ret;

}
.func  (.param .b64 func_retval0) __internal_accurate_pow(
	.param .b64 __internal_accurate_pow_param_0,
	.param .b64 __internal_accurate_pow_param_1
)
{
	.reg .pred 	%p<8>;
	.reg .b32 	%r<49>;
	.reg .b32 	%f<3>;
	.reg .b64 	%fd<109>;

	ld.param.f64 	%fd10, [__internal_accurate_pow_param_0];
	ld.param.f64 	%fd11, [__internal_accurate_pow_param_1];
	{
	.reg .b32 %temp; 
	mov.b64 	{%temp, %r46}, %fd10;
	}
	{
	.reg .b32 %temp; 
	mov.b64 	{%r45, %temp}, %fd10;
	}
	shr.u32 	%r47, %r46, 20;
	setp.gt.u32 	%p1, %r46, 1048575;
	@%p1 bra 	$L__BB3_2;
	mul.f64 	%fd12, %fd10, 0d4350000000000000;
	{
	.reg .b32 %temp; 
	mov.b64 	{%temp, %r46}, %fd12;
	}
	{
	.reg .b32 %temp; 
	mov.b64 	{%r45, %temp}, %fd12;
	}
	shr.u32 	%r16, %r46, 20;
	add.s32 	%r47, %r16, -54;
$L__BB3_2:
	add.s32 	%r48, %r47, -1023;
	and.b32  	%r17, %r46, -2146435073;
	or.b32  	%r18, %r17, 1072693248;
	mov.b64 	%fd107, {%r45, %r18};
	setp.lt.u32 	%p2, %r18, 1073127583;
	@%p2 bra 	$L__BB3_4;
	{
	.reg .b32 %temp; 
	mov.b64 	{%r19, %temp}, %fd107;
	}
	{
	.reg .b32 %temp; 
	mov.b64 	{%temp, %r20}, %fd107;
	}
	add.s32 	%r21, %r20, -1048576;
	mov.b64 	%fd107, {%r19, %r21};
	add.s32 	%r48, %r47, -1022;
$L__BB3_4:
	add.f64 	%fd13, %fd107, 0dBFF0000000000000;
	add.f64 	%fd14, %fd107, 0d3FF0000000000000;
	rcp.approx.ftz.f64 	%fd15, %fd14;
	neg.f64 	%fd16, %fd14;
	fma.rn.f64 	%fd17, %fd16, %fd15, 0d3FF0000000000000;
	fma.rn.f64 	%fd18, %fd17, %fd17, %fd17;
	fma.rn.f64 	%fd19, %fd18, %fd15, %fd15;
	mul.f64 	%fd20, %fd13, %fd19;
	fma.rn.f64 	%fd21, %fd13, %fd19, %fd20;
	mul.f64 	%fd22, %fd21, %fd21;
	fma.rn.f64 	%fd23, %fd22, 0d3EB0F5FF7D2CAFE2, 0d3ED0F5D241AD3B5A;
	fma.rn.f64 	%fd24, %fd23, %fd22, 0d3EF3B20A75488A3F;
	fma.rn.f64 	%fd25, %fd24, %fd22, 0d3F1745CDE4FAECD5;
	fma.rn.f64 	%fd26, %fd25, %fd22, 0d3F3C71C7258A578B;
	fma.rn.f64 	%fd27, %fd26, %fd22, 0d3F6249249242B910;
	fma.rn.f64 	%fd28, %fd27, %fd22, 0d3F89999999999DFB;
	sub.f64 	%fd29, %fd13, %fd21;
	add.f64 	%fd30, %fd29, %fd29;
	neg.f64 	%fd31, %fd21;
	fma.rn.f64 	%fd32, %fd31, %fd13, %fd30;
	mul.f64 	%fd33, %fd19, %fd32;
	fma.rn.f64 	%fd34, %fd22, %fd28, 0d3FB5555555555555;
	mov.f64 	%fd35, 0d3FB5555555555555;
	sub.f64 	%fd36, %fd35, %fd34;
	fma.rn.f64 	%fd37, %fd22, %fd28, %fd36;
	add.f64 	%fd38, %fd37, 0dBC46A4CB00B9E7B0;
	add.f64 	%fd39, %fd34, %fd38;
	sub.f64 	%fd40, %fd34, %fd39;
	add.f64 	%fd41, %fd38, %fd40;
	mul.rn.f64 	%fd42, %fd21, %fd21;
	neg.f64 	%fd43, %fd42;
	fma.rn.f64 	%fd44, %fd21, %fd21, %fd43;
	{
	.reg .b32 %temp; 
	mov.b64 	{%r22, %temp}, %fd33;
	}
	{
	.reg .b32 %temp; 
	mov.b64 	{%temp, %r23}, %fd33;
	}
	add.s32 	%r24, %r23, 1048576;
	mov.b64 	%fd45, {%r22, %r24};
	fma.rn.f64 	%fd46, %fd21, %fd45, %fd44;
	mul.rn.f64 	%fd47, %fd42, %fd21;
	neg.f64 	%fd48, %fd47;
	fma.rn.f64 	%fd49, %fd42, %fd21, %fd48;
	fma.rn.f64 	%fd50, %fd42, %fd33, %fd49;
	fma.rn.f64 	%fd51, %fd46, %fd21, %fd50;
	mul.rn.f64 	%fd52, %fd39, %fd47;
	neg.f64 	%fd53, %fd52;
	fma.rn.f64 	%fd54, %fd39, %fd47, %fd53;
	fma.rn.f64 	%fd55, %fd39, %fd51, %fd54;
	fma.rn.f64 	%fd56, %fd41, %fd47, %fd55;
	add.f64 	%fd57, %fd52, %fd56;
	sub.f64 	%fd58, %fd52, %fd57;
	add.f64 	%fd59, %fd56, %fd58;
	add.f64 	%fd60, %fd21, %fd57;
	sub.f64 	%fd61, %fd21, %fd60;
	add.f64 	%fd62, %fd57, %fd61;
	add.f64 	%fd63, %fd59, %fd62;
	add.f64 	%fd64, %fd33, %fd63;
	add.f64 	%fd65, %fd60, %fd64;
	sub.f64 	%fd66, %fd60, %fd65;
	add.f64 	%fd67, %fd64, %fd66;
	xor.b32  	%r25, %r48, -2147483648;
	mov.b32 	%r26, 1127219200;
	mov.b64 	%fd68, {%r25, %r26};
	mov.b32 	%r27, -2147483648;
	mov.b64 	%fd69, {%r27, %r26};
	sub.f64 	%fd70, %fd68, %fd69;
	fma.rn.f64 	%fd71, %fd70, 0d3FE62E42FEFA39EF, %fd65;
	fma.rn.f64 	%fd72, %fd70, 0dBFE62E42FEFA39EF, %fd71;
	sub.f64 	%fd73, %fd72, %fd65;
	sub.f64 	%fd74, %fd67, %fd73;
	fma.rn.f64 	%fd75, %fd70, 0d3C7ABC9E3B39803F, %fd74;
	add.f64 	%fd76, %fd71, %fd75;
	sub.f64 	%fd77, %fd71, %fd76;
	add.f64 	%fd78, %fd75, %fd77;
	{
	.reg .b32 %temp; 
	mov.b64 	{%temp, %r28}, %fd11;
	}
	{
	.reg .b32 %temp; 
	mov.b64 	{%r29, %temp}, %fd11;
	}
	shl.b32 	%r30, %r28, 1;
	setp.gt.u32 	%p3, %r30, -33554433;
	and.b32  	%r31, %r28, -15728641;
	selp.b32 	%r32, %r31, %r28, %p3;
	mov.b64 	%fd79, {%r29, %r32};
	mul.rn.f64 	%fd80, %fd76, %fd79;
	neg.f64 	%fd81, %fd80;
	fma.rn.f64 	%fd82, %fd76, %fd79, %fd81;
	fma.rn.f64 	%fd83, %fd78, %fd79, %fd82;
	add.f64 	%fd4, %fd80, %fd83;
	sub.f64 	%fd84, %fd80, %fd4;
	add.f64 	%fd5, %fd83, %fd84;
	fma.rn.f64 	%fd85, %fd4, 0d3FF71547652B82FE, 0d4338000000000000;
	{
	.reg .b32 %temp; 
	mov.b64 	{%r13, %temp}, %fd85;
	}
	mov.f64 	%fd86, 0dC338000000000000;
	add.rn.f64 	%fd87, %fd85, %fd86;
	fma.rn.f64 	%fd88, %fd87, 0dBFE62E42FEFA39EF, %fd4;
	fma.rn.f64 	%fd89, %fd87, 0dBC7ABC9E3B39803F, %fd88;
	fma.rn.f64 	%fd90, %fd89, 0d3E5ADE1569CE2BDF, 0d3E928AF3FCA213EA;
	fma.rn.f64 	%fd91, %fd90, %fd89, 0d3EC71DEE62401315;
	fma.rn.f64 	%fd92, %fd91, %fd89, 0d3EFA01997C89EB71;
	fma.rn.f64 	%fd93, %fd92, %fd89, 0d3F2A01A014761F65;
	fma.rn.f64 	%fd94, %fd93, %fd89, 0d3F56C16C1852B7AF;
	fma.rn.f64 	%fd95, %fd94, %fd89, 0d3F81111111122322;
	fma.rn.f64 	%fd96, %fd95, %fd89, 0d3FA55555555502A1;
	fma.rn.f64 	%fd97, %fd96, %fd89, 0d3FC5555555555511;
	fma.rn.f64 	%fd98, %fd97, %fd89, 0d3FE000000000000B;
	fma.rn.f64 	%fd99, %fd98, %fd89, 0d3FF0000000000000;
	fma.rn.f64 	%fd100, %fd99, %fd89, 0d3FF0000000000000;
	{
	.reg .b32 %temp; 
	mov.b64 	{%r14, %temp}, %fd100;
	}
	{
	.reg .b32 %temp; 
	mov.b64 	{%temp, %r15}, %fd100;
	}
	shl.b32 	%r33, %r13, 20;
	add.s32 	%r34, %r33, %r15;
	mov.b64 	%fd108, {%r14, %r34};
	{
	.reg .b32 %temp; 
	mov.b64 	{%temp, %r35}, %fd4;
	}
	mov.b32 	%f2, %r35;
	abs.f32 	%f1, %f2;
	setp.lt.f32 	%p4, %f1, 0f4086232B;
	@%p4 bra 	$L__BB3_7;
	setp.lt.f64 	%p5, %fd4, 0d0000000000000000;
	add.f64 	%fd101, %fd4, 0d7FF0000000000000;
	selp.f64 	%fd108, 0d0000000000000000, %fd101, %p5;
	setp.geu.f32 	%p6, %f1, 0f40874800;
	@%p6 bra 	$L__BB3_7;
	shr.u32 	%r36, %r13, 31;
	add.s32 	%r37, %r13, %r36;
	shr.s32 	%r38, %r37, 1;
	shl.b32 	%r39, %r38, 20;
	add.s32 	%r40, %r15, %r39;
	mov.b64 	%fd102, {%r14, %r40};
	sub.s32 	%r41, %r13, %r38;
	shl.b32 	%r42, %r41, 20;
	add.s32 	%r43, %r42, 1072693248;
	mov.b32 	%r44, 0;
	mov.b64 	%fd103, {%r44, %r43};
	mul.f64 	%fd108, %fd103, %fd102;
$L__BB3_7:
	abs.f64 	%fd104, %fd108;
	setp.eq.f64 	%p7, %fd104, 0d7FF0000000000000;
	fma.rn.f64 	%fd105, %fd108, %fd5, %fd108;
	selp.f64 	%fd106, %fd108, %fd105, %p7;
	st.param.f64 	[func_retval0], %fd106;
	ret;

}


// ===== COMPILED SASS (sm_100) =====

	.target	sm_100

	.elftype	@"ET_EXEC"


//--------------------- .note.nv.tkinfo           --------------------------
	.section	.note.nv.tkinfo,"",@"SHT_NOTE"
	.sectionflags	@"SHF_NOTE_NV_TKINFO"
	.tkinfo
        /*0018*/ 	.word	0x00000002
        /*0030*/ 	.string	""
        /*0030*/ 	.string	"ptxas"
        /*0030*/ 	.string	"Cuda compilation tools, release 13.0, V13.0.88"
        /*0030*/ 	.string	"Build cuda_13.0.r13.0/compiler.36424714_0"
        /*0030*/ 	.string	"-arch sm_100 -m 64 "



//--------------------- .note.nv.cuinfo           --------------------------
	.section	.note.nv.cuinfo,"",@"SHT_NOTE"
	.sectionflags	@"SHF_NOTE_NV_CUINFO"
        /*0018*/ 	.short	0x0002
        /*001a*/ 	.short	0x0064
        /*001c*/ 	.short	0x0082
	.zero		2


//--------------------- .nv.info                  --------------------------
	.section	.nv.info,"",@"SHT_CUDA_INFO"
	.align	4


	//----- nvinfo : EIATTR_REGCOUNT
	.align		4
        /*0000*/ 	.byte	0x04, 0x2f
        /*0002*/ 	.short	(.L_44 - .L_43)
	.align		4
.L_43:
        /*0004*/ 	.word	index@(_Z13coulombMatrixPdS_Piiiid)
        /*0008*/ 	.word	0x00000026


	//----- nvinfo : EIATTR_FRAME_SIZE
	.align		4
.L_44:
        /*000c*/ 	.byte	0x04, 0x11
        /*000e*/ 	.short	(.L_46 - .L_45)
	.align		4
.L_45:
        /*0010*/ 	.word	index@($_Z13coulombMatrixPdS_Piiiid$__internal_accurate_pow)
        /*0014*/ 	.word	0x00000000


	//----- nvinfo : EIATTR_FRAME_SIZE
	.align		4
.L_46:
        /*0018*/ 	.byte	0x04, 0x11
        /*001a*/ 	.short	(.L_48 - .L_47)
	.align		4
.L_47:
        /*001c*/ 	.word	index@($__internal_0_$__cuda_sm20_div_rn_f64_full)
        /*0020*/ 	.word	0x00000000


	//----- nvinfo : EIATTR_FRAME_SIZE
	.align		4
.L_48:
        /*0024*/ 	.byte	0x04, 0x11
        /*0026*/ 	.short	(.L_50 - .L_49)
	.align		4
.L_49:
        /*0028*/ 	.word	index@(_Z13coulombMatrixPdS_Piiiid)
        /*002c*/ 	.word	0x00000000


	//----- nvinfo : EIATTR_REGCOUNT
	.align		4
.L_50:
        /*0030*/ 	.byte	0x04, 0x2f
        /*0032*/ 	.short	(.L_52 - .L_51)
	.align		4
.L_51:
        /*0034*/ 	.word	index@(_Z15coulombMatrixLTPdii)
        /*0038*/ 	.word	0x0000000a


	//----- nvinfo : EIATTR_FRAME_SIZE
	.align		4
.L_52:
        /*003c*/ 	.byte	0x04, 0x11
        /*003e*/ 	.short	(.L_54 - .L_53)
	.align		4
.L_53:
        /*0040*/ 	.word	index@(_Z15coulombMatrixLTPdii)
        /*0044*/ 	.word	0x00000000


	//----- nvinfo : EIATTR_REGCOUNT
	.align		4
.L_54:
        /*0048*/ 	.byte	0x04, 0x2f
        /*004a*/ 	.short	(.L_56 - .L_55)
	.align		4
.L_55:
        /*004c*/ 	.word	index@(_ZN3cub18CUB_300001_SM_10006detail11EmptyKernelIvEEvv)
        /*0050*/ 	.word	0x00000004


	//----- nvinfo : EIATTR_FRAME_SIZE
	.align		4
.L_56:
        /*0054*/ 	.byte	0x04, 0x11
        /*0056*/ 	.short	(.L_58 - .L_57)
	.align		4
.L_57:
        /*0058*/ 	.word	index@(_ZN3cub18CUB_300001_SM_10006detail11EmptyKernelIvEEvv)
        /*005c*/ 	.word	0x00000000


	//----- nvinfo : EIATTR_MIN_STACK_SIZE
	.align		4
.L_58:
        /*0060*/ 	.byte	0x04, 0x12
        /*0062*/ 	.short	(.L_60 - .L_59)
	.align		4
.L_59:
        /*0064*/ 	.word	index@(_ZN3cub18CUB_300001_SM_10006detail11EmptyKernelIvEEvv)
        /*0068*/ 	.word	0x00000000


	//----- nvinfo : EIATTR_MIN_STACK_SIZE
	.align		4
.L_60:
        /*006c*/ 	.byte	0x04, 0x12
        /*006e*/ 	.short	(.L_62 - .L_61)
	.align		4
.L_61:
        /*0070*/ 	.word	index@(_Z15coulombMatrixLTPdii)
        /*0074*/ 	.word	0x00000000


	//----- nvinfo : EIATTR_MIN_STACK_SIZE
	.align		4
.L_62:
        /*0078*/ 	.byte	0x04, 0x12
        /*007a*/ 	.short	(.L_64 - .L_63)
	.align		4
.L_63:
        /*007c*/ 	.word	index@(_Z13coulombMatrixPdS_Piiiid)
        /*0080*/ 	.word	0x00000000
.L_64:


//--------------------- .nv.compat                --------------------------
	.section	.nv.compat,"",@"SHT_CUDA_COMPAT_INFO"
	.align	4
        /*0000*/ 	.byte	0x02, 0x09, 0x00, 0x00, 0x02, 0x02, 0x01, 0x00, 0x02, 0x05, 0x05, 0x00, 0x03, 0x07, 0x01, 0x01
        /*0010*/ 	.byte	0x02, 0x03, 0x00, 0x00, 0x02, 0x06, 0x01, 0x00, 0x04, 0x0b, 0x08, 0x00, 0x01, 0x00, 0x00, 0x00
        /*0020*/ 	.byte	0x00, 0x00, 0x00, 0x00


//--------------------- .nv.info._ZN3cub18CUB_300001_SM_10006detail11EmptyKernelIvEEvv --------------------------
	.section	.nv.info._ZN3cub18CUB_300001_SM_10006detail11EmptyKernelIvEEvv,"",@"SHT_CUDA_INFO"
	.sectionflags	@""
	.align	4


	//----- nvinfo : EIATTR_CUDA_API_VERSION
	.align		4
        /*0000*/ 	.byte	0x04, 0x37
        /*0002*/ 	.short	(.L_66 - .L_65)
.L_65:
        /*0004*/ 	.word	0x00000082


	//----- nvinfo : EIATTR_SPARSE_MMA_MASK
	.align		4
.L_66:
        /*0008*/ 	.byte	0x03, 0x50
        /*000a*/ 	.short	0x0000


	//----- nvinfo : EIATTR_MAXREG_COUNT
	.align		4
        /*000c*/ 	.byte	0x03, 0x1b
        /*000e*/ 	.short	0x00ff


	//----- nvinfo : EIATTR_MERCURY_ISA_VERSION
	.align		4
        /*0010*/ 	.byte	0x03, 0x5f
        /*0012*/ 	.short	0x0101


	//----- nvinfo : EIATTR_VRC_CTA_INIT_COUNT
	.align		4
        /*0014*/ 	.byte	0x02, 0x4a
	.zero		1
	.zero		1


	//----- nvinfo : EIATTR_EXIT_INSTR_OFFSETS
	.align		4
        /*0018*/ 	.byte	0x04, 0x1c
        /*001a*/ 	.short	(.L_68 - .L_67)


	//   ....[0]....
.L_67:
        /*001c*/ 	.word	0x00000010


	//----- nvinfo : EIATTR_SW_WAR
	.align		4
.L_68:
        /*0020*/ 	.byte	0x04, 0x36
        /*0022*/ 	.short	(.L_70 - .L_69)
.L_69:
        /*0024*/ 	.word	0x00000008
.L_70:


//--------------------- .nv.info._Z15coulombMatrixLTPdii --------------------------
	.section	.nv.info._Z15coulombMatrixLTPdii,"",@"SHT_CUDA_INFO"
	.sectionflags	@""
	.align	4


	//----- nvinfo : EIATTR_CUDA_API_VERSION
	.align		4
        /*0000*/ 	.byte	0x04, 0x37
        /*0002*/ 	.short	(.L_72 - .L_71)
.L_71:
        /*0004*/ 	.word	0x00000082


	//----- nvinfo : EIATTR_KPARAM_INFO
	.align		4
.L_72:
        /*0008*/ 	.byte	0x04, 0x17
        /*000a*/ 	.short	(.L_74 - .L_73)
.L_73:
        /*000c*/ 	.word	0x00000000
        /*0010*/ 	.short	0x0002
        /*0012*/ 	.short	0x000c
        /*0014*/ 	.byte	0x00, 0xf0, 0x11, 0x00


	//----- nvinfo : EIATTR_KPARAM_INFO
	.align		4
.L_74:
        /*0018*/ 	.byte	0x04, 0x17
        /*001a*/ 	.short	(.L_76 - .L_75)
.L_75:
        /*001c*/ 	.word	0x00000000
        /*0020*/ 	.short	0x0001
        /*0022*/ 	.short	0x0008
        /*0024*/ 	.byte	0x00, 0xf0, 0x11, 0x00


	//----- nvinfo : EIATTR_KPARAM_INFO
	.align		4
.L_76:
        /*0028*/ 	.byte	0x04, 0x17
        /*002a*/ 	.short	(.L_78 - .L_77)
.L_77:
        /*002c*/ 	.word	0x00000000
        /*0030*/ 	.short	0x0000
        /*0032*/ 	.short	0x0000
        /*0034*/ 	.byte	0x00, 0xf5, 0x21, 0x00


	//----- nvinfo : EIATTR_SPARSE_MMA_MASK
	.align		4
.L_78:
        /*0038*/ 	.byte	0x03, 0x50
        /*003a*/ 	.short	0x0000


	//----- nvinfo : EIATTR_MAXREG_COUNT
	.align		4
        /*003c*/ 	.byte	0x03, 0x1b
        /*003e*/ 	.short	0x00ff


	//----- nvinfo : EIATTR_MERCURY_ISA_VERSION
	.align		4
        /*0040*/ 	.byte	0x03, 0x5f
        /*0042*/ 	.short	0x0101


	//----- nvinfo : EIATTR_VRC_CTA_INIT_COUNT
	.align		4
        /*0044*/ 	.byte	0x02, 0x4a
	.zero		1
	.zero		1


	//----- nvinfo : EIATTR_EXIT_INSTR_OFFSETS
	.align		4
        /*0048*/ 	.byte	0x04, 0x1c
        /*004a*/ 	.short	(.L_80 - .L_79)


	//   ....[0]....
.L_79:
        /*004c*/ 	.word	0x000000f0


	//   ....[1]....
        /*0050*/ 	.word	0x00000160


	//----- nvinfo : EIATTR_CBANK_PARAM_SIZE
	.align		4
.L_80:
        /*0054*/ 	.byte	0x03, 0x19
        /*0056*/ 	.short	0x0010


	//----- nvinfo : EIATTR_PARAM_CBANK
	.align		4
        /*0058*/ 	.byte	0x04, 0x0a
        /*005a*/ 	.short	(.L_82 - .L_81)
	.align		4
.L_81:
        /*005c*/ 	.word	index@(.nv.constant0._Z15coulombMatrixLTPdii)
        /*0060*/ 	.short	0x0380
        /*0062*/ 	.short	0x0010


	//----- nvinfo : EIATTR_SW_WAR
	.align		4
.L_82:
        /*0064*/ 	.byte	0x04, 0x36
        /*0066*/ 	.short	(.L_84 - .L_83)
.L_83:
        /*0068*/ 	.word	0x00000008
.L_84:


//--------------------- .nv.info._Z13coulombMatrixPdS_Piiiid --------------------------
	.section	.nv.info._Z13coulombMatrixPdS_Piiiid,"",@"SHT_CUDA_INFO"
	.sectionflags	@""
	.align	4


	//----- nvinfo : EIATTR_CUDA_API_VERSION
	.align		4
        /*0000*/ 	.byte	0x04, 0x37
        /*0002*/ 	.short	(.L_86 - .L_85)
.L_85:
        /*0004*/ 	.word	0x00000082


	//----- nvinfo : EIATTR_KPARAM_INFO
	.align		4
.L_86:
        /*0008*/ 	.byte	0x04, 0x17
        /*000a*/ 	.short	(.L_88 - .L_87)
.L_87:
        /*000c*/ 	.word	0x00000000
        /*0010*/ 	.short	0x0006
        /*0012*/ 	.short	0x0028
        /*0014*/ 	.byte	0x00, 0xf0, 0x21, 0x00


	//----- nvinfo : EIATTR_KPARAM_INFO
	.align		4
.L_88:
        /*0018*/ 	.byte	0x04, 0x17
        /*001a*/ 	.short	(.L_90 - .L_89)
.L_89:
        /*001c*/ 	.word	0x00000000
        /*0020*/ 	.short	0x0005
        /*0022*/ 	.short	0x0020
        /*0024*/ 	.byte	0x00, 0xf0, 0x11, 0x00


	//----- nvinfo : EIATTR_KPARAM_INFO
	.align		4
.L_90:
        /*0028*/ 	.byte	0x04, 0x17
        /*002a*/ 	.short	(.L_92 - .L_91)
.L_91:
        /*002c*/ 	.word	0x00000000
        /*0030*/ 	.short	0x0004
        /*0032*/ 	.short	0x001c
        /*0034*/ 	.byte	0x00, 0xf0, 0x11, 0x00


	//----- nvinfo : EIATTR_KPARAM_INFO
	.align		4
.L_92:
        /*0038*/ 	.byte	0x04, 0x17
        /*003a*/ 	.short	(.L_94 - .L_93)
.L_93:
        /*003c*/ 	.word	0x00000000
        /*0040*/ 	.short	0x0003
        /*0042*/ 	.short	0x0018
        /*0044*/ 	.byte	0x00, 0xf0, 0x11, 0x00


	//----- nvinfo : EIATTR_KPARAM_INFO
	.align		4
.L_94:
        /*0048*/ 	.byte	0x04, 0x17
        /*004a*/ 	.short	(.L_96 - .L_95)
.L_95:
        /*004c*/ 	.word	0x00000000
        /*0050*/ 	.short	0x0002
        /*0052*/ 	.short	0x0010
        /*0054*/ 	.byte	0x00, 0xf5, 0x21, 0x00


	//----- nvinfo : EIATTR_KPARAM_INFO
	.align		4
.L_96:
        /*0058*/ 	.byte	0x04, 0x17
        /*005a*/ 	.short	(.L_98 - .L_97)
.L_97:
        /*005c*/ 	.word	0x00000000
        /*0060*/ 	.short	0x0001
        /*0062*/ 	.short	0x0008
        /*0064*/ 	.byte	0x00, 0xf5, 0x21, 0x00


	//----- nvinfo : EIATTR_KPARAM_INFO
	.align		4
.L_98:
        /*0068*/ 	.byte	0x04, 0x17
        /*006a*/ 	.short	(.L_100 - .L_99)
.L_99:
        /*006c*/ 	.word	0x00000000
        /*0070*/ 	.short	0x0000
        /*0072*/ 	.short	0x0000
        /*0074*/ 	.byte	0x00, 0xf5, 0x21, 0x00


	//----- nvinfo : EIATTR_SPARSE_MMA_MASK
	.align		4
.L_100:
        /*0078*/ 	.byte	0x03, 0x50
        /*007a*/ 	.short	0x0000


	//----- nvinfo : EIATTR_MAXREG_COUNT
	.align		4
        /*007c*/ 	.byte	0x03, 0x1b
        /*007e*/ 	.short	0x00ff


	//----- nvinfo : EIATTR_MERCURY_ISA_VERSION
	.align		4
        /*0080*/ 	.byte	0x03, 0x5f
        /*0082*/ 	.short	0x0101


	//----- nvinfo : EIATTR_VRC_CTA_INIT_COUNT
	.align		4
        /*0084*/ 	.byte	0x02, 0x4a
	.zero		1
	.zero		1


	//----- nvinfo : EIATTR_EXIT_INSTR_OFFSETS
	.align		4
        /*0088*/ 	.byte	0x04, 0x1c
        /*008a*/ 	.short	(.L_102 - .L_101)


	//   ....[0]....
.L_101:
        /*008c*/ 	.word	0x000000c0


	//   ....[1]....
        /*0090*/ 	.word	0x000002a0


	//   ....[2]....
        /*0094*/ 	.word	0x000002c0


	//   ....[3]....
        /*0098*/ 	.word	0x00001110


	//   ....[4]....
        /*009c*/ 	.word	0x00001340


	//----- nvinfo : EIATTR_CRS_STACK_SIZE
	.align		4
.L_102:
        /*00a0*/ 	.byte	0x04, 0x1e
        /*00a2*/ 	.short	(.L_104 - .L_103)
.L_103:
        /*00a4*/ 	.word	0x00000000


	//----- nvinfo : EIATTR_CBANK_PARAM_SIZE
	.align		4
.L_104:
        /*00a8*/ 	.byte	0x03, 0x19
        /*00aa*/ 	.short	0x0030


	//----- nvinfo : EIATTR_PARAM_CBANK
	.align		4
        /*00ac*/ 	.byte	0x04, 0x0a
        /*00ae*/ 	.short	(.L_106 - .L_105)
	.align		4
.L_105:
        /*00b0*/ 	.word	index@(.nv.constant0._Z13coulombMatrixPdS_Piiiid)
        /*00b4*/ 	.short	0x0380
        /*00b6*/ 	.short	0x0030


	//----- nvinfo : EIATTR_SW_WAR
	.align		4
.L_106:
        /*00b8*/ 	.byte	0x04, 0x36
        /*00ba*/ 	.short	(.L_108 - .L_107)
.L_107:
        /*00bc*/ 	.word	0x00000008
.L_108:


//--------------------- .nv.callgraph             --------------------------
	.section	.nv.callgraph,"",@"SHT_CUDA_CALLGRAPH"
	.align	4
	.sectionentsize	8
	.align		4
        /*0000*/ 	.word	0x00000000
	.align		4
        /*0004*/ 	.word	0xffffffff
	.align		4
        /*0008*/ 	.word	0x00000000
	.align		4
        /*000c*/ 	.word	0xfffffffe
	.align		4
        /*0010*/ 	.word	0x00000000
	.align		4
        /*0014*/ 	.word	0xfffffffd
	.align		4
        /*0018*/ 	.word	0x00000000
	.align		4
        /*001c*/ 	.word	0xfffffffc


//--------------------- .nv.constant4             --------------------------
	.section	.nv.constant4,"a",@progbits
	.align	8
	.align		8
.nv.constant4:
        /*0000*/ 	.dword	_ZN34_INTERNAL_c93d49ff_4_k_cu_b4bc112c4cuda3std3__45__cpo5beginE
	.align		8
        /*0008*/ 	.dword	_ZN34_INTERNAL_c93d49ff_4_k_cu_b4bc112c4cuda3std3__45__cpo3endE
	.align		8
        /*0010*/ 	.dword	_ZN34_INTERNAL_c93d49ff_4_k_cu_b4bc112c4cuda3std3__45__cpo6cbeginE
	.align		8
        /*0018*/ 	.dword	_ZN34_INTERNAL_c93d49ff_4_k_cu_b4bc112c4cuda3std3__45__cpo4cendE
	.align		8
        /*0020*/ 	.dword	_ZN34_INTERNAL_c93d49ff_4_k_cu_b4bc112c4cuda3std3__45__cpo6rbeginE
	.align		8
        /*0028*/ 	.dword	_ZN34_INTERNAL_c93d49ff_4_k_cu_b4bc112c4cuda3std3__45__cpo4rendE
	.align		8
        /*0030*/ 	.dword	_ZN34_INTERNAL_c93d49ff_4_k_cu_b4bc112c4cuda3std3__45__cpo7crbeginE
	.align		8
        /*0038*/ 	.dword	_ZN34_INTERNAL_c93d49ff_4_k_cu_b4bc112c4cuda3std3__45__cpo5crendE
	.align		8
        /*0040*/ 	.dword	_ZN34_INTERNAL_c93d49ff_4_k_cu_b4bc112c4cuda3std3__436_GLOBAL__N__c93d49ff_4_k_cu_b4bc112c6ignoreE
	.align		8
        /*0048*/ 	.dword	_ZN34_INTERNAL_c93d49ff_4_k_cu_b4bc112c4cuda3std3__419piecewise_constructE
	.align		8
        /*0050*/ 	.dword	_ZN34_INTERNAL_c93d49ff_4_k_cu_b4bc112c4cuda3std3__48in_placeE
	.align		8
        /*0058*/ 	.dword	_ZN34_INTERNAL_c93d49ff_4_k_cu_b4bc112c4cuda3std3__420unreachable_sentinelE
	.align		8
        /*0060*/ 	.dword	_ZN34_INTERNAL_c93d49ff_4_k_cu_b4bc112c4cuda3std3__47nulloptE
	.align		8
        /*0068*/ 	.dword	_ZN34_INTERNAL_c93d49ff_4_k_cu_b4bc112c4cuda3std3__48unexpectE
	.align		8
        /*0070*/ 	.dword	_ZN34_INTERNAL_c93d49ff_4_k_cu_b4bc112c4cuda3std6ranges3__45__cpo4swapE
	.align		8
        /*0078*/ 	.dword	_ZN34_INTERNAL_c93d49ff_4_k_cu_b4bc112c4cuda3std6ranges3__45__cpo9iter_moveE
	.align		8
        /*0080*/ 	.dword	_ZN34_INTERNAL_c93d49ff_4_k_cu_b4bc112c4cuda3std6ranges3__45__cpo5beginE
	.align		8
        /*0088*/ 	.dword	_ZN34_INTERNAL_c93d49ff_4_k_cu_b4bc112c4cuda3std6ranges3__45__cpo3endE
	.align		8
        /*0090*/ 	.dword	_ZN34_INTERNAL_c93d49ff_4_k_cu_b4bc112c4cuda3std6ranges3__45__cpo6cbeginE
	.align		8
        /*0098*/ 	.dword	_ZN34_INTERNAL_c93d49ff_4_k_cu_b4bc112c4cuda3std6ranges3__45__cpo4cendE
	.align		8
        /*00a0*/ 	.dword	_ZN34_INTERNAL_c93d49ff_4_k_cu_b4bc112c4cuda3std6ranges3__45__cpo7advanceE
	.align		8
        /*00a8*/ 	.dword	_ZN34_INTERNAL_c93d49ff_4_k_cu_b4bc112c4cuda3std6ranges3__45__cpo9iter_swapE
	.align		8
        /*00b0*/ 	.dword	_ZN34_INTERNAL_c93d49ff_4_k_cu_b4bc112c4cuda3std6ranges3__45__cpo4nextE
	.align		8
        /*00b8*/ 	.dword	_ZN34_INTERNAL_c93d49ff_4_k_cu_b4bc112c4cuda3std6ranges3__45__cpo4prevE
	.align		8
        /*00c0*/ 	.dword	_ZN34_INTERNAL_c93d49ff_4_k_cu_b4bc112c4cuda3std6ranges3__45__cpo4dataE
	.align		8
        /*00c8*/ 	.dword	_ZN34_INTERNAL_c93d49ff_4_k_cu_b4bc112c4cuda3std6ranges3__45__cpo5cdataE
	.align		8
        /*00d0*/ 	.dword	_ZN34_INTERNAL_c93d49ff_4_k_cu_b4bc112c4cuda3std6ranges3__45__cpo4sizeE
	.align		8
        /*00d8*/ 	.dword	_ZN34_INTERNAL_c93d49ff_4_k_cu_b4bc112c4cuda3std6ranges3__45__cpo5ssizeE
	.align		8
        /*00e0*/ 	.dword	_ZN34_INTERNAL_c93d49ff_4_k_cu_b4bc112c4cuda3std6ranges3__45__cpo8distanceE
	.align		8
        /*00e8*/ 	.dword	_ZN34_INTERNAL_c93d49ff_4_k_cu_b4bc112c6thrust24THRUST_300001_SM_1000_NS8cuda_cub3parE
	.align		8
        /*00f0*/ 	.dword	_ZN34_INTERNAL_c93d49ff_4_k_cu_b4bc112c6thrust24THRUST_300001_SM_1000_NS8cuda_cub10par_nosyncE
	.align		8
        /*00f8*/ 	.dword	_ZN34_INTERNAL_c93d49ff_4_k_cu_b4bc112c6thrust24THRUST_300001_SM_1000_NS6system6detail10sequential3seqE
	.align		8
        /*0100*/ 	.dword	_ZN34_INTERNAL_c93d49ff_4_k_cu_b4bc112c6thrust24THRUST_300001_SM_1000_NS12placeholders2_1E
	.align		8
        /*0108*/ 	.dword	_ZN34_INTERNAL_c93d49ff_4_k_cu_b4bc112c6thrust24THRUST_300001_SM_1000_NS12placeholders2_2E
	.align		8
        /*0110*/ 	.dword	_ZN34_INTERNAL_c93d49ff_4_k_cu_b4bc112c6thrust24THRUST_300001_SM_1000_NS12placeholders2_3E
	.align		8
        /*0118*/ 	.dword	_ZN34_INTERNAL_c93d49ff_4_k_cu_b4bc112c6thrust24THRUST_300001_SM_1000_NS12placeholders2_4E
	.align		8
        /*0120*/ 	.dword	_ZN34_INTERNAL_c93d49ff_4_k_cu_b4bc112c6thrust24THRUST_300001_SM_1000_NS12placeholders2_5E
	.align		8
        /*0128*/ 	.dword	_ZN34_INTERNAL_c93d49ff_4_k_cu_b4bc112c6thrust24THRUST_300001_SM_1000_NS12placeholders2_6E
	.align		8
        /*0130*/ 	.dword	_ZN34_INTERNAL_c93d49ff_4_k_cu_b4bc112c6thrust24THRUST_300001_SM_1000_NS12placeholders2_7E
	.align		8
        /*0138*/ 	.dword	_ZN34_INTERNAL_c93d49ff_4_k_cu_b4bc112c6thrust24THRUST_300001_SM_1000_NS12placeholders2_8E
	.align		8
        /*0140*/ 	.dword	_ZN34_INTERNAL_c93d49ff_4_k_cu_b4bc112c6thrust24THRUST_300001_SM_1000_NS12placeholders2_9E
	.align		8
        /*0148*/ 	.dword	_ZN34_INTERNAL_c93d49ff_4_k_cu_b4bc112c6thrust24THRUST_300001_SM_1000_NS12placeholders3_10E
	.align		8
        /*0150*/ 	.dword	_ZN34_INTERNAL_c93d49ff_4_k_cu_b4bc112c6thrust24THRUST_300001_SM_1000_NS3seqE


//--------------------- .text._ZN3cub18CUB_300001_SM_10006detail11EmptyKernelIvEEvv --------------------------
	.section	.text._ZN3cub18CUB_300001_SM_10006detail11EmptyKernelIvEEvv,"ax",@progbits
	.align	128
        .global         _ZN3cub18CUB_300001_SM_10006detail11EmptyKernelIvEEvv
        .type           _ZN3cub18CUB_300001_SM_10006detail11EmptyKernelIvEEvv,@function
        .size           _ZN3cub18CUB_300001_SM_10006detail11EmptyKernelIvEEvv,(.L_x_34 - _ZN3cub18CUB_300001_SM_10006detail11EmptyKernelIvEEvv)
        .other          _ZN3cub18CUB_300001_SM_10006detail11EmptyKernelIvEEvv,@"STO_CUDA_ENTRY STV_DEFAULT"
_ZN3cub18CUB_300001_SM_10006detail11EmptyKernelIvEEvv:
.text._ZN3cub18CUB_300001_SM_10006detail11EmptyKernelIvEEvv:
[----:B------:R-:W-:Y:S01]  /*0000*/  LDC R1, c[0x0][0x37c] ;  /* 0x0000df00ff017b82 */ /* 0x000fe20000000800 */
[----:B------:R-:W-:Y:S05]  /*0010*/  EXIT ;  /* 0x000000000000794d */ /* 0x000fea0003800000 */
.L_x_0:
[----:B------:R-:W-:-:S00]  /*0020*/  BRA `(.L_x_0) ;  /* 0xfffffffc00fc7947 */ /* 0x000fc0000383ffff */
[----:B------:R-:W-:-:S00]  /*0030*/  NOP ;  /* 0x0000000000007918 */ /* 0x000fc00000000000 */
        /* <DEDUP_REMOVED lines=12> */
.L_x_34:


//--------------------- .text._Z15coulombMatrixLTPdii --------------------------
	.section	.text._Z15coulombMatrixLTPdii,"ax",@progbits
	.align	128
        .global         _Z15coulombMatrixLTPdii
        .type           _Z15coulombMatrixLTPdii,@function
        .size           _Z15coulombMatrixLTPdii,(.L_x_35 - _Z15coulombMatrixLTPdii)
        .other          _Z15coulombMatrixLTPdii,@"STO_CUDA_ENTRY STV_DEFAULT"
_Z15coulombMatrixLTPdii:
.text._Z15coulombMatrixLTPdii:
[----:B------:R-:W-:Y:S01]  /*0000*/  LDC R1, c[0x0][0x37c] ;  /* 0x0000df00ff017b82 */ /* 0x000fe20000000800 */
[----:B------:R-:W0:Y:S07]  /*0010*/  S2R R3, SR_TID.Y ;  /* 0x0000000000037919 */ /* 0x000e2e0000002200 */
[----:B------:R-:W1:Y:S01]  /*0020*/  LDC R5, c[0x0][0x360] ;  /* 0x0000d800ff057b82 */ /* 0x000e620000000800 */
[----:B------:R-:W2:Y:S01]  /*0030*/  LDCU.64 UR6, c[0x0][0x388] ;  /* 0x00007100ff0677ac */ /* 0x000ea20008000a00 */
[----:B------:R-:W1:Y:S06]  /*0040*/  S2R R0, SR_TID.X ;  /* 0x0000000000007919 */ /* 0x000e6c0000002100 */
[----:B------:R-:W0:Y:S08]  /*0050*/  S2UR UR5, SR_CTAID.Y ;  /* 0x00000000000579c3 */ /* 0x000e300000002600 */
[----:B------:R-:W0:Y:S08]  /*0060*/  LDC R2, c[0x0][0x364] ;  /* 0x0000d900ff027b82 */ /* 0x000e300000000800 */
[----:B------:R-:W1:Y:S01]  /*0070*/  S2UR UR4, SR_CTAID.X ;  /* 0x00000000000479c3 */ /* 0x000e620000002500 */
[----:B0-----:R-:W-:-:S05]  /*0080*/  IMAD R3, R2, UR5, R3 ;  /* 0x0000000502037c24 */ /* 0x001fca000f8e0203 */
[----:B--2---:R-:W-:Y:S01]  /*0090*/  ISETP.GE.U32.AND P0, PT, R3, UR7, PT ;  /* 0x0000000703007c0c */ /* 0x004fe2000bf06070 */
[----:B-1----:R-:W-:-:S04]  /*00a0*/  IMAD R0, R5, UR4, R0 ;  /* 0x0000000405007c24 */ /* 0x002fc8000f8e0200 */
[----:B------:R-:W-:Y:S01]  /*00b0*/  IMAD R7, R3, UR6, R0 ;  /* 0x0000000603077c24 */ /* 0x000fe2000f8e0200 */
[----:B------:R-:W-:-:S04]  /*00c0*/  ISETP.GE.U32.OR P0, PT, R0, UR6, P0 ;  /* 0x0000000600007c0c */ /* 0x000fc80008706470 */
[C---:B------:R-:W-:Y:S01]  /*00d0*/  ISETP.GE.U32.OR P0, PT, R0.reuse, R3, P0 ;  /* 0x000000030000720c */ /* 0x040fe20000706470 */
[----:B------:R-:W-:-:S12]  /*00e0*/  IMAD R3, R0, UR6, R3 ;  /* 0x0000000600037c24 */ /* 0x000fd8000f8e0203 */
[----:B------:R-:W-:Y:S05]  /*00f0*/  @P0 EXIT ;  /* 0x000000000000094d */ /* 0x000fea0003800000 */
[----:B------:R-:W0:Y:S01]  /*0100*/  LDC.64 R4, c[0x0][0x380] ;  /* 0x0000e000ff047b82 */ /* 0x000e220000000a00 */
[----:B------:R-:W1:Y:S01]  /*0110*/  LDCU.64 UR4, c[0x0][0x358] ;  /* 0x00006b00ff0477ac */ /* 0x000e620008000a00 */
[----:B0-----:R-:W-:-:S06]  /*0120*/  IMAD.WIDE.U32 R2, R3, 0x8, R4 ;  /* 0x0000000803027825 */ /* 0x001fcc00078e0004 */
[----:B-1----:R-:W2:Y:S01]  /*0130*/  LDG.E.64 R2, desc[UR4][R2.64] ;  /* 0x0000000402027981 */ /* 0x002ea2000c1e1b00 */
[----:B------:R-:W-:-:S05]  /*0140*/  IMAD.WIDE.U32 R4, R7, 0x8, R4 ;  /* 0x0000000807047825 */ /* 0x000fca00078e0004 */
[----:B--2---:R-:W-:Y:S01]  /*0150*/  STG.E.64 desc[UR4][R4.64], R2 ;  /* 0x0000000204007986 */ /* 0x004fe2000c101b04 */
[----:B------:R-:W-:Y:S05]  /*0160*/  EXIT ;  /* 0x000000000000794d */ /* 0x000fea0003800000 */
.L_x_1:
        /* <DEDUP_REMOVED lines=9> */
.L_x_35:


//--------------------- .text._Z13coulombMatrixPdS_Piiiid --------------------------
	.section	.text._Z13coulombMatrixPdS_Piiiid,"ax",@progbits
	.align	128
        .global         _Z13coulombMatrixPdS_Piiiid
        .type           _Z13coulombMatrixPdS_Piiiid,@function
        .size           _Z13coulombMatrixPdS_Piiiid,(.L_x_33 - _Z13coulombMatrixPdS_Piiiid)
        .other          _Z13coulombMatrixPdS_Piiiid,@"STO_CUDA_ENTRY STV_DEFAULT"
_Z13coulombMatrixPdS_Piiiid:
.text._Z13coulombMatrixPdS_Piiiid:
        /* <DEDUP_REMOVED lines=10> */
[----:B-1----:R-:W-:-:S05]  /*00a0*/  IMAD R3, R0, UR4, R3 ;  /* 0x0000000400037c24 */ /* 0x002fca000f8e0203 */
[----:B------:R-:W-:-:S13]  /*00b0*/  ISETP.GE.U32.OR P0, PT, R3, UR6, P0 ;  /* 0x0000000603007c0c */ /* 0x000fda0008706470 */
[----:B------:R-:W-:Y:S05]  /*00c0*/  @P0 EXIT ;  /* 0x000000000000094d */ /* 0x000fea0003800000 */
[----:B------:R-:W-:Y:S01]  /*00d0*/  ISETP.NE.AND P0, PT, R3, R2, PT ;  /* 0x000000020300720c */ /* 0x000fe20003f05270 */
[----:B------:R-:W0:Y:S01]  /*00e0*/  LDCU.64 UR4, c[0x0][0x358] ;  /* 0x00006b00ff0477ac */ /* 0x000e220008000a00 */
[----:B------:R-:W-:-:S11]  /*00f0*/  IMAD R4, R2, UR6, R3 ;  /* 0x0000000602047c24 */ /* 0x000fd6000f8e0203 */
[----:B------:R-:W-:Y:S05]  /*0100*/  @P0 BRA `(.L_x_2) ;  /* 0x0000000000680947 */ /* 0x000fea0003800000 */
[----:B------:R-:W1:Y:S02]  /*0110*/  LDC.64 R6, c[0x0][0x390] ;  /* 0x0000e400ff067b82 */ /* 0x000e640000000a00 */
[----:B-1----:R-:W-:-:S06]  /*0120*/  IMAD.WIDE.U32 R2, R3, 0x4, R6 ;  /* 0x0000000403027825 */ /* 0x002fcc00078e0006 */
[----:B0-----:R-:W2:Y:S01]  /*0130*/  LDG.E R2, desc[UR4][R2.64] ;  /* 0x0000000402027981 */ /* 0x001ea2000c1e1900 */
[----:B------:R-:W-:Y:S01]  /*0140*/  BSSY.RECONVERGENT B0, `(.L_x_3) ;  /* 0x000000e000007945 */ /* 0x000fe20003800200 */
[----:B--2---:R-:W-:-:S13]  /*0150*/  ISETP.NE.AND P0, PT, R2, RZ, PT ;  /* 0x000000ff0200720c */ /* 0x004fda0003f05270 */
[----:B------:R-:W-:Y:S01]  /*0160*/  @!P0 CS2R R18, SRZ ;  /* 0x0000000000128805 */ /* 0x000fe2000001ff00 */
[----:B------:R-:W-:Y:S06]  /*0170*/  @!P0 BRA `(.L_x_4) ;  /* 0x0000000000288947 */ /* 0x000fec0003800000 */
[----:B------:R-:W0:Y:S01]  /*0180*/  I2F.F64 R6, R2 ;  /* 0x0000000200067312 */ /* 0x000e220000201c00 */
[----:B------:R-:W-:Y:S01]  /*0190*/  IMAD.MOV.U32 R34, RZ, RZ, 0x33333333 ;  /* 0x33333333ff227424 */ /* 0x000fe200078e00ff */
[----:B------:R-:W-:Y:S01]  /*01a0*/  MOV R0, 0x1f0 ;  /* 0x000001f000007802 */ /* 0x000fe20000000f00 */
[----:B------:R-:W-:Y:S01]  /*01b0*/  IMAD.MOV.U32 R5, RZ, RZ, 0x40033333 ;  /* 0x40033333ff057424 */ /* 0x000fe200078e00ff */
[----:B0-----:R-:W-:-:S10]  /*01c0*/  DADD R16, -RZ, |R6| ;  /* 0x00000000ff107229 */ /* 0x001fd40000000506 */
[----:B------:R-:W-:-:S07]  /*01d0*/  IMAD.MOV.U32 R35, RZ, RZ, R17 ;  /* 0x000000ffff237224 */ /* 0x000fce00078e0011 */
[----:B------:R-:W-:Y:S05]  /*01e0*/  CALL.REL.NOINC `($_Z13coulombMatrixPdS_Piiiid$__internal_accurate_pow) ;  /* 0x0000001400c47944 */ /* 0x000fea0003c00000 */
[----:B------:R-:W-:-:S04]  /*01f0*/  ISETP.GE.AND P0, PT, R7, RZ, PT ;  /* 0x000000ff0700720c */ /* 0x000fc80003f06270 */
[----:B------:R-:W-:Y:S02]  /*0200*/  FSEL R18, R18, RZ, P0 ;  /* 0x000000ff12127208 */ /* 0x000fe40000000000 */
[----:B------:R-:W-:-:S07]  /*0210*/  FSEL R19, R19, -QNAN , P0 ;  /* 0xfff8000013137808 */ /* 0x000fce0000000000 */
.L_x_4:
[----:B------:R-:W-:Y:S05]  /*0220*/  BSYNC.RECONVERGENT B0 ;  /* 0x0000000000007941 */ /* 0x000fea0003800200 */
.L_x_3:
[----:B------:R-:W0:Y:S01]  /*0230*/  LDC.64 R6, c[0x0][0x388] ;  /* 0x0000e200ff067b82 */ /* 0x000e220000000a00 */
[----:B------:R-:W-:Y:S01]  /*0240*/  DMUL R18, R18, 0.5 ;  /* 0x3fe0000012127828 */ /* 0x000fe20000000000 */
[----:B------:R-:W-:-:S09]  /*0250*/  ISETP.NE.AND P0, PT, R2, 0x1, PT ;  /* 0x000000010200780c */ /* 0x000fd20003f05270 */
[----:B------:R-:W-:Y:S02]  /*0260*/  FSEL R2, R18, RZ, P0 ;  /* 0x000000ff12027208 */ /* 0x000fe40000000000 */
[----:B------:R-:W-:Y:S01]  /*0270*/  FSEL R3, R19, 1.75, P0 ;  /* 0x3fe0000013037808 */ /* 0x000fe20000000000 */
[----:B0-----:R-:W-:-:S05]  /*0280*/  IMAD.WIDE.U32 R4, R4, 0x8, R6 ;  /* 0x0000000804047825 */ /* 0x001fca00078e0006 */
[----:B------:R-:W-:Y:S01]  /*0290*/  STG.E.64 desc[UR4][R4.64], R2 ;  /* 0x0000000204007986 */ /* 0x000fe2000c101b04 */
[----:B------:R-:W-:Y:S05]  /*02a0*/  EXIT ;  /* 0x000000000000794d */ /* 0x000fea0003800000 */
.L_x_2:
[----:B------:R-:W-:-:S13]  /*02b0*/  ISETP.GT.U32.AND P0, PT, R3, R2, PT ;  /* 0x000000020300720c */ /* 0x000fda0003f04070 */
[----:B0-----:R-:W-:Y:S05]  /*02c0*/  @!P0 EXIT ;  /* 0x000000000000894d */ /* 0x001fea0003800000 */
[----:B------:R-:W0:Y:S01]  /*02d0*/  LDC.64 R8, c[0x0][0x380] ;  /* 0x0000e000ff087b82 */ /* 0x000e220000000a00 */
[----:B------:R-:W-:Y:S01]  /*02e0*/  IMAD R7, R2, 0x3, RZ ;  /* 0x0000000302077824 */ /* 0x000fe200078e02ff */
[----:B------:R-:W1:Y:S01]  /*02f0*/  LDCU UR6, c[0x0][0x3ac] ;  /* 0x00007580ff0677ac */ /* 0x000e620008000800 */
[----:B------:R-:W-:-:S05]  /*0300*/  IMAD R5, R3, 0x3, RZ ;  /* 0x0000000303057824 */ /* 0x000fca00078e02ff */
[----:B------:R-:W2:Y:S01]  /*0310*/  LDC.64 R18, c[0x0][0x3a8] ;  /* 0x0000ea00ff127b82 */ /* 0x000ea20000000a00 */
[----:B0-----:R-:W-:-:S04]  /*0320*/  IMAD.WIDE.U32 R6, R7, 0x8, R8 ;  /* 0x0000000807067825 */ /* 0x001fc800078e0008 */
[----:B------:R-:W-:Y:S01]  /*0330*/  IMAD.WIDE.U32 R8, R5, 0x8, R8 ;  /* 0x0000000805087825 */ /* 0x000fe200078e0008 */
[----:B------:R-:W3:Y:S04]  /*0340*/  LDG.E.64 R10, desc[UR4][R6.64] ;  /* 0x00000004060a7981 */ /* 0x000ee8000c1e1b00 */
[----:B------:R-:W3:Y:S01]  /*0350*/  LDG.E.64 R12, desc[UR4][R8.64] ;  /* 0x00000004080c7981 */ /* 0x000ee2000c1e1b00 */
[----:B-1----:R-:W2:Y:S01]  /*0360*/  MUFU.RCP64H R15, UR6 ;  /* 0x00000006000f7d08 */ /* 0x002ea20008001800 */
[----:B------:R-:W-:Y:S01]  /*0370*/  IMAD.MOV.U32 R14, RZ, RZ, 0x1 ;  /* 0x00000001ff0e7424 */ /* 0x000fe200078e00ff */
[----:B------:R-:W-:Y:S05]  /*0380*/  BSSY.RECONVERGENT B0, `(.L_x_5) ;  /* 0x0000017000007945 */ /* 0x000fea0003800200 */
[----:B--2---:R-:W-:-:S08]  /*0390*/  DFMA R16, R14, -R18, 1 ;  /* 0x3ff000000e10742b */ /* 0x004fd00000000812 */
[----:B------:R-:W-:-:S08]  /*03a0*/  DFMA R16, R16, R16, R16 ;  /* 0x000000101010722b */ /* 0x000fd00000000010 */
[----:B------:R-:W-:-:S08]  /*03b0*/  DFMA R16, R14, R16, R14 ;  /* 0x000000100e10722b */ /* 0x000fd0000000000e */
[----:B------:R-:W-:-:S08]  /*03c0*/  DFMA R14, R16, -R18, 1 ;  /* 0x3ff00000100e742b */ /* 0x000fd00000000812 */
[----:B------:R-:W-:Y:S02]  /*03d0*/  DFMA R14, R16, R14, R16 ;  /* 0x0000000e100e722b */ /* 0x000fe40000000010 */
[----:B---3--:R-:W-:-:S08]  /*03e0*/  DADD R10, R10, -R12 ;  /* 0x000000000a0a7229 */ /* 0x008fd0000000080c */
[----:B------:R-:W-:Y:S02]  /*03f0*/  DMUL R12, R10, R14 ;  /* 0x0000000e0a0c7228 */ /* 0x000fe40000000000 */
[----:B------:R-:W-:-:S06]  /*0400*/  FSETP.GEU.AND P1, PT, |R11|, 6.5827683646048100446e-37, PT ;  /* 0x036000000b00780b */ /* 0x000fcc0003f2e200 */
[----:B------:R-:W-:-:S08]  /*0410*/  DFMA R16, R12, -R18, R10 ;  /* 0x800000120c10722b */ /* 0x000fd0000000000a */
[----:B------:R-:W-:-:S10]  /*0420*/  DFMA R12, R14, R16, R12 ;  /* 0x000000100e0c722b */ /* 0x000fd4000000000c */
[----:B------:R-:W-:-:S05]  /*0430*/  FFMA R0, RZ, UR6, R13 ;  /* 0x00000006ff007c23 */ /* 0x000fca000800000d */
[----:B------:R-:W-:-:S13]  /*0440*/  FSETP.GT.AND P0, PT, |R0|, 1.469367938527859385e-39, PT ;  /* 0x001000000000780b */ /* 0x000fda0003f04200 */
[----:B------:R-:W-:Y:S05]  /*0450*/  @P0 BRA P1, `(.L_x_6) ;  /* 0x0000000000240947 */ /* 0x000fea0000800000 */
[----:B------:R-:W0:Y:S01]  /*0460*/  LDCU.64 UR6, c[0x0][0x3a8] ;  /* 0x00007500ff0677ac */ /* 0x000e220008000a00 */
[----:B------:R-:W-:Y:S01]  /*0470*/  IMAD.MOV.U32 R16, RZ, RZ, R10 ;  /* 0x000000ffff107224 */ /* 0x000fe200078e000a */
[----:B------:R-:W-:Y:S01]  /*0480*/  MOV R0, 0x4d0 ;  /* 0x000004d000007802 */ /* 0x000fe20000000f00 */
[----:B------:R-:W-:Y:S02]  /*0490*/  IMAD.MOV.U32 R17, RZ, RZ, R11 ;  /* 0x000000ffff117224 */ /* 0x000fe400078e000b */
[----:B0-----:R-:W-:Y:S02]  /*04a0*/  IMAD.U32 R18, RZ, RZ, UR6 ;  /* 0x00000006ff127e24 */ /* 0x001fe4000f8e00ff */
[----:B------:R-:W-:-:S07]  /*04b0*/  IMAD.U32 R19, RZ, RZ, UR7 ;  /* 0x00000007ff137e24 */ /* 0x000fce000f8e00ff */
[----:B------:R-:W-:Y:S05]  /*04c0*/  CALL.REL.NOINC `($__internal_0_$__cuda_sm20_div_rn_f64_full) ;  /* 0x0000000c00a07944 */ /* 0x000fea0003c00000 */
[----:B------:R-:W-:Y:S02]  /*04d0*/  IMAD.MOV.U32 R12, RZ, RZ, R24 ;  /* 0x000000ffff0c7224 */ /* 0x000fe400078e0018 */
[----:B------:R-:W-:-:S07]  /*04e0*/  IMAD.MOV.U32 R13, RZ, RZ, R25 ;  /* 0x000000ffff0d7224 */ /* 0x000fce00078e0019 */
.L_x_6:
[----:B------:R-:W-:Y:S05]  /*04f0*/  BSYNC.RECONVERGENT B0 ;  /* 0x0000000000007941 */ /* 0x000fea0003800200 */
.L_x_5:
[----:B------:R-:W-:Y:S01]  /*0500*/  IMAD.MOV.U32 R15, RZ, RZ, 0x3fe00000 ;  /* 0x3fe00000ff0f7424 */ /* 0x000fe200078e00ff */
[----:B------:R-:W0:Y:S01]  /*0510*/  LDCU.64 UR6, c[0x0][0x3a8] ;  /* 0x00007500ff0677ac */ /* 0x000e220008000a00 */
[----:B------:R-:W-:Y:S01]  /*0520*/  IMAD.MOV.U32 R14, RZ, RZ, RZ ;  /* 0x000000ffff0e7224 */ /* 0x000fe200078e00ff */
[----:B------:R-:W-:Y:S01]  /*0530*/  BSSY.RECONVERGENT B0, `(.L_x_7) ;  /* 0x000000b000007945 */ /* 0x000fe20003800200 */
[----:B------:R-:W-:Y:S01]  /*0540*/  IMAD.MOV.U32 R34, RZ, RZ, RZ ;  /* 0x000000ffff227224 */ /* 0x000fe200078e00ff */
[----:B------:R-:W-:Y:S01]  /*0550*/  LOP3.LUT R15, R15, 0x80000000, R13, 0xb8, !PT ;  /* 0x800000000f0f7812 */ /* 0x000fe200078eb80d */
[----:B------:R-:W-:Y:S01]  /*0560*/  IMAD.MOV.U32 R5, RZ, RZ, 0x40000000 ;  /* 0x40000000ff057424 */ /* 0x000fe200078e00ff */
[----:B------:R-:W-:-:S04]  /*0570*/  MOV R0, 0x5e0 ;  /* 0x000005e000007802 */ /* 0x000fc80000000f00 */
[----:B------:R-:W-:-:S10]  /*0580*/  DADD.RZ R12, R14, R12 ;  /* 0x000000000e0c7229 */ /* 0x000fd4000000c00c */
[----:B------:R-:W0:Y:S02]  /*0590*/  FRND.F64.TRUNC R12, R12 ;  /* 0x0000000c000c7313 */ /* 0x000e24000030d800 */
[----:B0-----:R-:W-:-:S08]  /*05a0*/  DFMA R10, -R12, UR6, R10 ;  /* 0x000000060c0a7c2b */ /* 0x001fd0000800010a */
[----:B------:R-:W-:-:S10]  /*05b0*/  DADD R16, -RZ, |R10| ;  /* 0x00000000ff107229 */ /* 0x000fd4000000050a */
[----:B------:R-:W-:-:S07]  /*05c0*/  MOV R35, R17 ;  /* 0x0000001100237202 */ /* 0x000fce0000000f00 */
[----:B------:R-:W-:Y:S05]  /*05d0*/  CALL.REL.NOINC `($_Z13coulombMatrixPdS_Piiiid$__internal_accurate_pow) ;  /* 0x0000001000c87944 */ /* 0x000fea0003c00000 */
[----:B------:R-:W-:Y:S05]  /*05e0*/  BSYNC.RECONVERGENT B0 ;  /* 0x0000000000007941 */ /* 0x000fea0003800200 */
.L_x_7:
[----:B------:R0:W5:Y:S04]  /*05f0*/  LDG.E.64 R22, desc[UR4][R6.64+0x8] ;  /* 0x0000080406167981 */ /* 0x000168000c1e1b00 */
[----:B------:R0:W5:Y:S01]  /*0600*/  LDG.E.64 R12, desc[UR4][R8.64+0x8] ;  /* 0x00000804080c7981 */ /* 0x000162000c1e1b00 */
[C---:B------:R-:W-:Y:S01]  /*0610*/  DADD R14, R10.reuse, 2 ;  /* 0x400000000a0e7429 */ /* 0x040fe20000000000 */
[----:B------:R-:W-:Y:S01]  /*0620*/  BSSY.RECONVERGENT B0, `(.L_x_8) ;  /* 0x000000c000007945 */ /* 0x000fe20003800200 */
[----:B------:R-:W-:-:S08]  /*0630*/  DSETP.NEU.AND P0, PT, R10, RZ, PT ;  /* 0x000000ff0a00722a */ /* 0x000fd00003f0d000 */
[----:B------:R-:W-:-:S04]  /*0640*/  LOP3.LUT R14, R15, 0x7ff00000, RZ, 0xc0, !PT ;  /* 0x7ff000000f0e7812 */ /* 0x000fc800078ec0ff */
[----:B------:R-:W-:Y:S02]  /*0650*/  ISETP.NE.AND P1, PT, R14, 0x7ff00000, PT ;  /* 0x7ff000000e00780c */ /* 0x000fe40003f25270 */
[----:B------:R-:W-:-:S11]  /*0660*/  @!P0 CS2R R18, SRZ ;  /* 0x0000000000128805 */ /* 0x000fd6000001ff00 */
[----:B0-----:R-:W-:Y:S05]  /*0670*/  @P1 BRA `(.L_x_9) ;  /* 0x0000000000181947 */ /* 0x001fea0003800000 */
[----:B------:R-:W-:-:S14]  /*0680*/  DSETP.NAN.AND P0, PT, R10, R10, PT ;  /* 0x0000000a0a00722a */ /* 0x000fdc0003f08000 */
[----:B------:R-:W-:Y:S01]  /*0690*/  @P0 DADD R18, R10, 2 ;  /* 0x400000000a120429 */ /* 0x000fe20000000000 */
[----:B------:R-:W-:Y:S10]  /*06a0*/  @P0 BRA `(.L_x_9) ;  /* 0x00000000000c0947 */ /* 0x000ff40003800000 */
[----:B------:R-:W-:-:S14]  /*06b0*/  DSETP.NEU.AND P0, PT, |R10|, +INF , PT ;  /* 0x7ff000000a00742a */ /* 0x000fdc0003f0d200 */
[----:B------:R-:W-:Y:S02]  /*06c0*/  @!P0 IMAD.MOV.U32 R18, RZ, RZ, 0x0 ;  /* 0x00000000ff128424 */ /* 0x000fe400078e00ff */
[----:B------:R-:W-:-:S07]  /*06d0*/  @!P0 IMAD.MOV.U32 R19, RZ, RZ, 0x7ff00000 ;  /* 0x7ff00000ff138424 */ /* 0x000fce00078e00ff */
.L_x_9:
[----:B------:R-:W-:Y:S05]  /*06e0*/  BSYNC.RECONVERGENT B0 ;  /* 0x0000000000007941 */ /* 0x000fea0003800200 */
.L_x_8:
[----:B------:R-:W0:Y:S01]  /*06f0*/  LDCU UR6, c[0x0][0x3ac] ;  /* 0x00007580ff0677ac */ /* 0x000e220008000800 */
[----:B------:R-:W1:Y:S01]  /*0700*/  LDC.64 R16, c[0x0][0x3a8] ;  /* 0x0000ea00ff107b82 */ /* 0x000e620000000a00 */
[----:B------:R-:W-:Y:S01]  /*0710*/  IMAD.MOV.U32 R14, RZ, RZ, 0x1 ;  /* 0x00000001ff0e7424 */ /* 0x000fe200078e00ff */
[----:B-----5:R-:W-:Y:S01]  /*0720*/  DADD R22, R22, -R12 ;  /* 0x0000000016167229 */ /* 0x020fe2000000080c */
[----:B------:R-:W-:Y:S01]  /*0730*/  BSSY.RECONVERGENT B0, `(.L_x_10) ;  /* 0x000001a000007945 */ /* 0x000fe20003800200 */
[----:B------:R-:W-:-:S06]  /*0740*/  DSETP.NEU.AND P0, PT, R10, 1, PT ;  /* 0x3ff000000a00742a */ /* 0x000fcc0003f0d000 */
[----:B------:R-:W-:Y:S02]  /*0750*/  FSEL R10, R18, RZ, P0 ;  /* 0x000000ff120a7208 */ /* 0x000fe40000000000 */
[----:B------:R-:W-:Y:S02]  /*0760*/  FSETP.GEU.AND P2, PT, |R23|, 6.5827683646048100446e-37, PT ;  /* 0x036000001700780b */ /* 0x000fe40003f4e200 */
[----:B------:R-:W-:Y:S01]  /*0770*/  FSEL R11, R19, 1.875, P0 ;  /* 0x3ff00000130b7808 */ /* 0x000fe20000000000 */
[----:B0-----:R-:W1:Y:S02]  /*0780*/  MUFU.RCP64H R15, UR6 ;  /* 0x00000006000f7d08 */ /* 0x001e640008001800 */
[----:B-1----:R-:W-:-:S08]  /*0790*/  DFMA R20, R14, -R16, 1 ;  /* 0x3ff000000e14742b */ /* 0x002fd00000000810 */
[----:B------:R-:W-:-:S08]  /*07a0*/  DFMA R20, R20, R20, R20 ;  /* 0x000000141414722b */ /* 0x000fd00000000014 */
[----:B------:R-:W-:-:S08]  /*07b0*/  DFMA R20, R14, R20, R14 ;  /* 0x000000140e14722b */ /* 0x000fd0000000000e */
[----:B------:R-:W-:-:S08]  /*07c0*/  DFMA R14, R20, -R16, 1 ;  /* 0x3ff00000140e742b */ /* 0x000fd00000000810 */
[----:B------:R-:W-:-:S08]  /*07d0*/  DFMA R20, R20, R14, R20 ;  /* 0x0000000e1414722b */ /* 0x000fd00000000014 */
[----:B------:R-:W-:-:S08]  /*07e0*/  DMUL R12, R20, R22 ;  /* 0x00000016140c7228 */ /* 0x000fd00000000000 */
        /* <DEDUP_REMOVED lines=14> */
.L_x_11:
[----:B------:R-:W-:Y:S05]  /*08d0*/  BSYNC.RECONVERGENT B0 ;  /* 0x0000000000007941 */ /* 0x000fea0003800200 */
.L_x_10:
[----:B------:R-:W-:Y:S01]  /*08e0*/  IMAD.MOV.U32 R15, RZ, RZ, 0x3fe00000 ;  /* 0x3fe00000ff0f7424 */ /* 0x000fe200078e00ff */
[----:B------:R-:W0:Y:S01]  /*08f0*/  LDCU.64 UR6, c[0x0][0x3a8] ;  /* 0x00007500ff0677ac */ /* 0x000e220008000a00 */
[----:B------:R-:W-:Y:S01]  /*0900*/  IMAD.MOV.U32 R14, RZ, RZ, RZ ;  /* 0x000000ffff0e7224 */ /* 0x000fe200078e00ff */
[----:B------:R-:W-:Y:S01]  /*0910*/  BSSY.RECONVERGENT B0, `(.L_x_12) ;  /* 0x000000b000007945 */ /* 0x000fe20003800200 */
[----:B------:R-:W-:Y:S01]  /*0920*/  MOV R34, RZ ;  /* 0x000000ff00227202 */ /* 0x000fe20000000f00 */
[----:B------:R-:W-:Y:S01]  /*0930*/  IMAD.MOV.U32 R5, RZ, RZ, 0x40000000 ;  /* 0x40000000ff057424 */ /* 0x000fe200078e00ff */
[----:B------:R-:W-:Y:S02]  /*0940*/  LOP3.LUT R15, R15, 0x80000000, R13, 0xb8, !PT ;  /* 0x800000000f0f7812 */ /* 0x000fe400078eb80d */
[----:B------:R-:W-:-:S04]  /*0950*/  MOV R0, 0x9c0 ;  /* 0x000009c000007802 */ /* 0x000fc80000000f00 */
[----:B------:R-:W-:-:S06]  /*0960*/  DADD.RZ R14, R14, R12 ;  /* 0x000000000e0e7229 */ /* 0x000fcc000000c00c */
[----:B------:R-:W0:Y:S02]  /*0970*/  FRND.F64.TRUNC R12, R14 ;  /* 0x0000000e000c7313 */ /* 0x000e24000030d800 */
[----:B0-----:R-:W-:-:S08]  /*0980*/  DFMA R12, -R12, UR6, R22 ;  /* 0x000000060c0c7c2b */ /* 0x001fd00008000116 */
[----:B------:R-:W-:-:S10]  /*0990*/  DADD R16, -RZ, |R12| ;  /* 0x00000000ff107229 */ /* 0x000fd4000000050c */
[----:B------:R-:W-:-:S07]  /*09a0*/  IMAD.MOV.U32 R35, RZ, RZ, R17 ;  /* 0x000000ffff237224 */ /* 0x000fce00078e0011 */
[----:B------:R-:W-:Y:S05]  /*09b0*/  CALL.REL.NOINC `($_Z13coulombMatrixPdS_Piiiid$__internal_accurate_pow) ;  /* 0x0000000c00d07944 */ /* 0x000fea0003c00000 */
[----:B------:R-:W-:Y:S05]  /*09c0*/  BSYNC.RECONVERGENT B0 ;  /* 0x0000000000007941 */ /* 0x000fea0003800200 */
.L_x_12:
[----:B------:R-:W5:Y:S04]  /*09d0*/  LDG.E.64 R6, desc[UR4][R6.64+0x10] ;  /* 0x0000100406067981 */ /* 0x000f68000c1e1b00 */
[----:B------:R-:W5:Y:S01]  /*09e0*/  LDG.E.64 R8, desc[UR4][R8.64+0x10] ;  /* 0x0000100408087981 */ /* 0x000f62000c1e1b00 */
[C---:B------:R-:W-:Y:S01]  /*09f0*/  DADD R14, R12.reuse, 2 ;  /* 0x400000000c0e7429 */ /* 0x040fe20000000000 */
[----:B------:R-:W-:Y:S01]  /*0a00*/  BSSY.RECONVERGENT B0, `(.L_x_13) ;  /* 0x000000c000007945 */ /* 0x000fe20003800200 */
[----:B------:R-:W-:-:S08]  /*0a10*/  DSETP.NEU.AND P0, PT, R12, RZ, PT ;  /* 0x000000ff0c00722a */ /* 0x000fd00003f0d000 */
[----:B------:R-:W-:-:S04]  /*0a20*/  LOP3.LUT R14, R15, 0x7ff00000, RZ, 0xc0, !PT ;  /* 0x7ff000000f0e7812 */ /* 0x000fc800078ec0ff */
[----:B------:R-:W-:Y:S02]  /*0a30*/  ISETP.NE.AND P1, PT, R14, 0x7ff00000, PT ;  /* 0x7ff000000e00780c */ /* 0x000fe40003f25270 */
[----:B------:R-:W-:-:S11]  /*0a40*/  @!P0 CS2R R18, SRZ ;  /* 0x0000000000128805 */ /* 0x000fd6000001ff00 */
[----:B------:R-:W-:Y:S05]  /*0a50*/  @P1 BRA `(.L_x_14) ;  /* 0x0000000000181947 */ /* 0x000fea0003800000 */
[----:B------:R-:W-:-:S14]  /*0a60*/  DSETP.NAN.AND P0, PT, R12, R12, PT ;  /* 0x0000000c0c00722a */ /* 0x000fdc0003f08000 */
[----:B------:R-:W-:Y:S01]  /*0a70*/  @P0 DADD R18, R12, 2 ;  /* 0x400000000c120429 */ /* 0x000fe20000000000 */
[----:B------:R-:W-:Y:S10]  /*0a80*/  @P0 BRA `(.L_x_14) ;  /* 0x00000000000c0947 */ /* 0x000ff40003800000 */
[----:B------:R-:W-:-:S14]  /*0a90*/  DSETP.NEU.AND P0, PT, |R12|, +INF , PT ;  /* 0x7ff000000c00742a */ /* 0x000fdc0003f0d200 */
[----:B------:R-:W-:Y:S02]  /*0aa0*/  @!P0 IMAD.MOV.U32 R18, RZ, RZ, 0x0 ;  /* 0x00000000ff128424 */ /* 0x000fe400078e00ff */
[----:B------:R-:W-:-:S07]  /*0ab0*/  @!P0 IMAD.MOV.U32 R19, RZ, RZ, 0x7ff00000 ;  /* 0x7ff00000ff138424 */ /* 0x000fce00078e00ff */
.L_x_14:
[----:B------:R-:W-:Y:S05]  /*0ac0*/  BSYNC.RECONVERGENT B0 ;  /* 0x0000000000007941 */ /* 0x000fea0003800200 */
.L_x_13:
[----:B------:R-:W0:Y:S01]  /*0ad0*/  LDCU UR6, c[0x0][0x3ac] ;  /* 0x00007580ff0677ac */ /* 0x000e220008000800 */
[----:B------:R-:W1:Y:S01]  /*0ae0*/  LDC.64 R16, c[0x0][0x3a8] ;  /* 0x0000ea00ff107b82 */ /* 0x000e620000000a00 */
[----:B------:R-:W-:Y:S01]  /*0af0*/  IMAD.MOV.U32 R14, RZ, RZ, 0x1 ;  /* 0x00000001ff0e7424 */ /* 0x000fe200078e00ff */
[----:B-----5:R-:W-:Y:S01]  /*0b00*/  DADD R6, R6, -R8 ;  /* 0x0000000006067229 */ /* 0x020fe20000000808 */
[----:B------:R-:W-:Y:S01]  /*0b10*/  BSSY.RECONVERGENT B0, `(.L_x_15) ;  /* 0x000001b000007945 */ /* 0x000fe20003800200 */
[----:B------:R-:W-:-:S06]  /*0b20*/  DSETP.NEU.AND P0, PT, R12, 1, PT ;  /* 0x3ff000000c00742a */ /* 0x000fcc0003f0d000 */
[----:B------:R-:W-:Y:S02]  /*0b30*/  FSEL R12, R18, RZ, P0 ;  /* 0x000000ff120c7208 */ /* 0x000fe40000000000 */
[----:B------:R-:W-:Y:S02]  /*0b40*/  FSEL R13, R19, 1.875, P0 ;  /* 0x3ff00000130d7808 */ /* 0x000fe40000000000 */
[----:B------:R-:W-:Y:S01]  /*0b50*/  FSETP.GEU.AND P1, PT, |R7|, 6.5827683646048100446e-37, PT ;  /* 0x036000000700780b */ /* 0x000fe20003f2e200 */
[----:B0-----:R-:W1:Y:S03]  /*0b60*/  MUFU.RCP64H R15, UR6 ;  /* 0x00000006000f7d08 */ /* 0x001e660008001800 */
[----:B------:R-:W-:Y:S02]  /*0b70*/  DADD R10, R10, R12 ;  /* 0x000000000a0a7229 */ /* 0x000fe4000000000c */
        /* <DEDUP_REMOVED lines=20> */
.L_x_16:
[----:B------:R-:W-:Y:S05]  /*0cc0*/  BSYNC.RECONVERGENT B0 ;  /* 0x0000000000007941 */ /* 0x000fea0003800200 */
.L_x_15:
[----:B------:R-:W-:Y:S01]  /*0cd0*/  IMAD.MOV.U32 R13, RZ, RZ, 0x3fe00000 ;  /* 0x3fe00000ff0d7424 */ /* 0x000fe200078e00ff */
[----:B------:R-:W-:Y:S01]  /*0ce0*/  MOV R12, RZ ;  /* 0x000000ff000c7202 */ /* 0x000fe20000000f00 */
[----:B------:R-:W0:Y:S01]  /*0cf0*/  LDCU.64 UR6, c[0x0][0x3a8] ;  /* 0x00007500ff0677ac */ /* 0x000e220008000a00 */
        /* <DEDUP_REMOVED lines=9> */
[----:B------:R-:W-:-:S07]  /*0d90*/  IMAD.MOV.U32 R35, RZ, RZ, R17 ;  /* 0x000000ffff237224 */ /* 0x000fce00078e0011 */
[----:B------:R-:W-:Y:S05]  /*0da0*/  CALL.REL.NOINC `($_Z13coulombMatrixPdS_Piiiid$__internal_accurate_pow) ;  /* 0x0000000800d47944 */ /* 0x000fea0003c00000 */
[----:B------:R-:W-:Y:S05]  /*0db0*/  BSYNC.RECONVERGENT B0 ;  /* 0x0000000000007941 */ /* 0x000fea0003800200 */
.L_x_17:
[C---:B------:R-:W-:Y:S01]  /*0dc0*/  DADD R8, R6.reuse, 2 ;  /* 0x4000000006087429 */ /* 0x040fe20000000000 */
[----:B------:R-:W-:Y:S01]  /*0dd0*/  BSSY.RECONVERGENT B0, `(.L_x_18) ;  /* 0x000000d000007945 */ /* 0x000fe20003800200 */
[C---:B------:R-:W-:Y:S02]  /*0de0*/  DSETP.NEU.AND P1, PT, R6.reuse, RZ, PT ;  /* 0x000000ff0600722a */ /* 0x040fe40003f2d000 */
[----:B------:R-:W-:-:S06]  /*0df0*/  DSETP.NEU.AND P0, PT, R6, 1, PT ;  /* 0x3ff000000600742a */ /* 0x000fcc0003f0d000 */
        /* <DEDUP_REMOVED lines=10> */
.L_x_19:
[----:B------:R-:W-:Y:S05]  /*0ea0*/  BSYNC.RECONVERGENT B0 ;  /* 0x0000000000007941 */ /* 0x000fea0003800200 */
.L_x_18:
[----:B------:R-:W-:Y:S01]  /*0eb0*/  FSEL R6, R18, RZ, P0 ;  /* 0x000000ff12067208 */ /* 0x000fe20000000000 */
[----:B------:R-:W-:Y:S01]  /*0ec0*/  BSSY.RECONVERGENT B0, `(.L_x_20) ;  /* 0x0000009000007945 */ /* 0x000fe20003800200 */
[----:B------:R-:W-:Y:S01]  /*0ed0*/  FSEL R7, R19, 1.875, P0 ;  /* 0x3ff0000013077808 */ /* 0x000fe20000000000 */
[----:B------:R-:W-:Y:S01]  /*0ee0*/  IMAD.MOV.U32 R34, RZ, RZ, RZ ;  /* 0x000000ffff227224 */ /* 0x000fe200078e00ff */
[----:B------:R-:W-:Y:S01]  /*0ef0*/  MOV R0, 0xf50 ;  /* 0x00000f5000007802 */ /* 0x000fe20000000f00 */
[----:B------:R-:W-:-:S03]  /*0f00*/  IMAD.MOV.U32 R5, RZ, RZ, 0x3fe00000 ;  /* 0x3fe00000ff057424 */ /* 0x000fc600078e00ff */
[----:B------:R-:W-:-:S08]  /*0f10*/  DADD R10, R10, R6 ;  /* 0x000000000a0a7229 */ /* 0x000fd00000000006 */
[----:B------:R-:W-:-:S10]  /*0f20*/  DADD R16, -RZ, |R10| ;  /* 0x00000000ff107229 */ /* 0x000fd4000000050a */
[----:B------:R-:W-:-:S07]  /*0f30*/  IMAD.MOV.U32 R35, RZ, RZ, R17 ;  /* 0x000000ffff237224 */ /* 0x000fce00078e0011 */
[----:B------:R-:W-:Y:S05]  /*0f40*/  CALL.REL.NOINC `($_Z13coulombMatrixPdS_Piiiid$__internal_accurate_pow) ;  /* 0x00000008006c7944 */ /* 0x000fea0003c00000 */
[----:B------:R-:W-:Y:S05]  /*0f50*/  BSYNC.RECONVERGENT B0 ;  /* 0x0000000000007941 */ /* 0x000fea0003800200 */
.L_x_20:
[C---:B------:R-:W-:Y:S01]  /*0f60*/  DADD R6, R10.reuse, 0.5 ;  /* 0x3fe000000a067429 */ /* 0x040fe20000000000 */
[----:B------:R-:W-:Y:S01]  /*0f70*/  ISETP.GE.AND P1, PT, R11, RZ, PT ;  /* 0x000000ff0b00720c */ /* 0x000fe20003f26270 */
[----:B------:R-:W-:Y:S01]  /*0f80*/  DSETP.NEU.AND P0, PT, R10, RZ, PT ;  /* 0x000000ff0a00722a */ /* 0x000fe20003f0d000 */
[----:B------:R-:W-:Y:S02]  /*0f90*/  BSSY.RECONVERGENT B0, `(.L_x_21) ;  /* 0x000000e000007945 */ /* 0x000fe40003800200 */
[----:B------:R-:W-:-:S05]  /*0fa0*/  FSEL R19, R19, -QNAN , P1 ;  /* 0xfff8000013137808 */ /* 0x000fca0000800000 */
[----:B------:R-:W-:Y:S02]  /*0fb0*/  LOP3.LUT R6, R7, 0x7ff00000, RZ, 0xc0, !PT ;  /* 0x7ff0000007067812 */ /* 0x000fe400078ec0ff */
[----:B------:R-:W-:Y:S02]  /*0fc0*/  FSEL R7, R18, RZ, P1 ;  /* 0x000000ff12077208 */ /* 0x000fe40000800000 */
[----:B------:R-:W-:Y:S02]  /*0fd0*/  ISETP.NE.AND P1, PT, R6, 0x7ff00000, PT ;  /* 0x7ff000000600780c */ /* 0x000fe40003f25270 */
[----:B------:R-:W-:Y:S02]  /*0fe0*/  FSEL R6, R7, RZ, P0 ;  /* 0x000000ff07067208 */ /* 0x000fe40000000000 */
[----:B------:R-:W-:-:S09]  /*0ff0*/  FSEL R7, R19, RZ, P0 ;  /* 0x000000ff13077208 */ /* 0x000fd20000000000 */
[----:B------:R-:W-:Y:S05]  /*1000*/  @P1 BRA `(.L_x_22) ;  /* 0x0000000000181947 */ /* 0x000fea0003800000 */
[----:B------:R-:W-:-:S14]  /*1010*/  DSETP.NAN.AND P0, PT, R10, R10, PT ;  /* 0x0000000a0a00722a */ /* 0x000fdc0003f08000 */
[----:B------:R-:W-:Y:S01]  /*1020*/  @P0 DADD R6, R10, 0.5 ;  /* 0x3fe000000a060429 */ /* 0x000fe20000000000 */
[----:B------:R-:W-:Y:S10]  /*1030*/  @P0 BRA `(.L_x_22) ;  /* 0x00000000000c0947 */ /* 0x000ff40003800000 */
[----:B------:R-:W-:-:S14]  /*1040*/  DSETP.NEU.AND P0, PT, |R10|, +INF , PT ;  /* 0x7ff000000a00742a */ /* 0x000fdc0003f0d200 */
[----:B------:R-:W-:Y:S02]  /*1050*/  @!P0 IMAD.MOV.U32 R6, RZ, RZ, 0x0 ;  /* 0x00000000ff068424 */ /* 0x000fe400078e00ff */
[----:B------:R-:W-:-:S07]  /*1060*/  @!P0 IMAD.MOV.U32 R7, RZ, RZ, 0x7ff00000 ;  /* 0x7ff00000ff078424 */ /* 0x000fce00078e00ff */
.L_x_22:
[----:B------:R-:W-:Y:S05]  /*1070*/  BSYNC.RECONVERGENT B0 ;  /* 0x0000000000007941 */ /* 0x000fea0003800200 */
.L_x_21:
[----:B------:R-:W0:Y:S01]  /*1080*/  LDCU UR6, c[0x0][0x3a0] ;  /* 0x00007400ff0677ac */ /* 0x000e220008000800 */
[----:B------:R-:W-:-:S06]  /*1090*/  DSETP.NEU.AND P0, PT, R10, 1, PT ;  /* 0x3ff000000a00742a */ /* 0x000fcc0003f0d000 */
[----:B------:R-:W-:Y:S02]  /*10a0*/  FSEL R6, R6, RZ, P0 ;  /* 0x000000ff06067208 */ /* 0x000fe40000000000 */
[----:B------:R-:W-:Y:S01]  /*10b0*/  FSEL R7, R7, 1.875, P0 ;  /* 0x3ff0000007077808 */ /* 0x000fe20000000000 */
[----:B0-----:R-:W0:Y:S05]  /*10c0*/  I2F.F64 R8, UR6 ;  /* 0x0000000600087d12 */ /* 0x001e2a0008201c00 */
[----:B0-----:R-:W-:-:S14]  /*10d0*/  DSETP.GE.AND P0, PT, R6, R8, PT ;  /* 0x000000080600722a */ /* 0x001fdc0003f06000 */
[----:B------:R-:W0:Y:S02]  /*10e0*/  @P0 LDC.64 R8, c[0x0][0x388] ;  /* 0x0000e200ff080b82 */ /* 0x000e240000000a00 */
[----:B0-----:R-:W-:-:S05]  /*10f0*/  @P0 IMAD.WIDE.U32 R8, R4, 0x8, R8 ;  /* 0x0000000804080825 */ /* 0x001fca00078e0008 */
[----:B------:R0:W-:Y:S01]  /*1100*/  @P0 STG.E.64 desc[UR4][R8.64], RZ ;  /* 0x000000ff08000986 */ /* 0x0001e2000c101b04 */
[----:B------:R-:W-:Y:S05]  /*1110*/  @P0 EXIT ;  /* 0x000000000000094d */ /* 0x000fea0003800000 */
[----:B0-----:R-:W0:Y:S02]  /*1120*/  LDC.64 R8, c[0x0][0x390] ;  /* 0x0000e400ff087b82 */ /* 0x001e240000000a00 */
[----:B0-----:R-:W-:-:S04]  /*1130*/  IMAD.WIDE.U32 R14, R3, 0x4, R8 ;  /* 0x00000004030e7825 */ /* 0x001fc800078e0008 */
[----:B------:R-:W-:Y:S02]  /*1140*/  IMAD.WIDE.U32 R2, R2, 0x4, R8 ;  /* 0x0000000402027825 */ /* 0x000fe400078e0008 */
[----:B------:R-:W2:Y:S04]  /*1150*/  LDG.E R14, desc[UR4][R14.64] ;  /* 0x000000040e0e7981 */ /* 0x000ea8000c1e1900 */
[----:B------:R-:W2:Y:S01]  /*1160*/  LDG.E R3, desc[UR4][R2.64] ;  /* 0x0000000402037981 */ /* 0x000ea2000c1e1900 */
[----:B------:R-:W0:Y:S01]  /*1170*/  MUFU.RCP64H R9, R7 ;  /* 0x0000000700097308 */ /* 0x000e220000001800 */
[----:B------:R-:W-:Y:S01]  /*1180*/  IMAD.MOV.U32 R8, RZ, RZ, 0x1 ;  /* 0x00000001ff087424 */ /* 0x000fe200078e00ff */
[----:B------:R-:W-:Y:S05]  /*1190*/  BSSY.RECONVERGENT B0, `(.L_x_23) ;  /* 0x0000017000007945 */ /* 0x000fea0003800200 */
[----:B0-----:R-:W-:-:S08]  /*11a0*/  DFMA R10, -R6, R8, 1 ;  /* 0x3ff00000060a742b */ /* 0x001fd00000000108 */
[----:B------:R-:W-:-:S08]  /*11b0*/  DFMA R10, R10, R10, R10 ;  /* 0x0000000a0a0a722b */ /* 0x000fd0000000000a */
[----:B------:R-:W-:-:S08]  /*11c0*/  DFMA R10, R8, R10, R8 ;  /* 0x0000000a080a722b */ /* 0x000fd00000000008 */
[----:B------:R-:W-:-:S08]  /*11d0*/  DFMA R12, -R6, R10, 1 ;  /* 0x3ff00000060c742b */ /* 0x000fd0000000010a */
[----:B------:R-:W-:Y:S01]  /*11e0*/  DFMA R12, R10, R12, R10 ;  /* 0x0000000c0a0c722b */ /* 0x000fe2000000000a */
[----:B--2---:R-:W-:-:S06]  /*11f0*/  IMAD R8, R14, R3, RZ ;  /* 0x000000030e087224 */ /* 0x004fcc00078e02ff */
[----:B------:R-:W0:Y:S02]  /*1200*/  I2F.F64 R8, R8 ;  /* 0x0000000800087312 */ /* 0x000e240000201c00 */
[----:B0-----:R-:W-:Y:S01]  /*1210*/  DMUL R10, R8, R12 ;  /* 0x0000000c080a7228 */ /* 0x001fe20000000000 */
[----:B------:R-:W-:-:S07]  /*1220*/  FSETP.GEU.AND P1, PT, |R9|, 6.5827683646048100446e-37, PT ;  /* 0x036000000900780b */ /* 0x000fce0003f2e200 */
[----:B------:R-:W-:-:S08]  /*1230*/  DFMA R2, -R6, R10, R8 ;  /* 0x0000000a0602722b */ /* 0x000fd00000000108 */
[----:B------:R-:W-:-:S10]  /*1240*/  DFMA R2, R12, R2, R10 ;  /* 0x000000020c02722b */ /* 0x000fd4000000000a */
[----:B------:R-:W-:-:S05]  /*1250*/  FFMA R0, RZ, R7, R3 ;  /* 0x00000007ff007223 */ /* 0x000fca0000000003 */
[----:B------:R-:W-:-:S13]  /*1260*/  FSETP.GT.AND P0, PT, |R0|, 1.469367938527859385e-39, PT ;  /* 0x001000000000780b */ /* 0x000fda0003f04200 */
[----:B------:R-:W-:Y:S05]  /*1270*/  @P0 BRA P1, `(.L_x_24) ;  /* 0x0000000000200947 */ /* 0x000fea0000800000 */
[----:B------:R-:W-:Y:S01]  /*1280*/  MOV R16, R8 ;  /* 0x0000000800107202 */ /* 0x000fe20000000f00 */
[----:B------:R-:W-:Y:S01]  /*1290*/  IMAD.MOV.U32 R17, RZ, RZ, R9 ;  /* 0x000000ffff117224 */ /* 0x000fe200078e0009 */
[----:B------:R-:W-:Y:S01]  /*12a0*/  MOV R0, 0x12e0 ;  /* 0x000012e000007802 */ /* 0x000fe20000000f00 */
[----:B------:R-:W-:Y:S02]  /*12b0*/  IMAD.MOV.U32 R18, RZ, RZ, R6 ;  /* 0x000000ffff127224 */ /* 0x000fe400078e0006 */
[----:B------:R-:W-:-:S07]  /*12c0*/  IMAD.MOV.U32 R19, RZ, RZ, R7 ;  /* 0x000000ffff137224 */ /* 0x000fce00078e0007 */
[----:B------:R-:W-:Y:S05]  /*12d0*/  CALL.REL.NOINC `($__internal_0_$__cuda_sm20_div_rn_f64_full) ;  /* 0x00000000001c7944 */ /* 0x000fea0003c00000 */
[----:B------:R-:W-:Y:S02]  /*12e0*/  IMAD.MOV.U32 R2, RZ, RZ, R24 ;  /* 0x000000ffff027224 */ /* 0x000fe400078e0018 */
[----:B------:R-:W-:-:S07]  /*12f0*/  IMAD.MOV.U32 R3, RZ, RZ, R25 ;  /* 0x000000ffff037224 */ /* 0x000fce00078e0019 */
.L_x_24:
[----:B------:R-:W-:Y:S05]  /*1300*/  BSYNC.RECONVERGENT B0 ;  /* 0x0000000000007941 */ /* 0x000fea0003800200 */
.L_x_23:
[----:B------:R-:W0:Y:S02]  /*1310*/  LDC.64 R6, c[0x0][0x388] ;  /* 0x0000e200ff067b82 */ /* 0x000e240000000a00 */
[----:B0-----:R-:W-:-:S05]  /*1320*/  IMAD.WIDE.U32 R6, R4, 0x8, R6 ;  /* 0x0000000804067825 */ /* 0x001fca00078e0006 */
[----:B------:R-:W-:Y:S01]  /*1330*/  STG.E.64 desc[UR4][R6.64], R2 ;  /* 0x0000000206007986 */ /* 0x000fe2000c101b04 */
[----:B------:R-:W-:Y:S05]  /*1340*/  EXIT ;  /* 0x000000000000794d */ /* 0x000fea0003800000 */
        .weak           $__internal_0_$__cuda_sm20_div_rn_f64_full
        .type           $__internal_0_$__cuda_sm20_div_rn_f64_full,@function
        .size           $__internal_0_$__cuda_sm20_div_rn_f64_full,($_Z13coulombMatrixPdS_Piiiid$__internal_accurate_pow - $__internal_0_$__cuda_sm20_div_rn_f64_full)
$__internal_0_$__cuda_sm20_div_rn_f64_full:
[C---:B------:R-:W-:Y:S01]  /*1350*/  FSETP.GEU.AND P0, PT, |R19|.reuse, 1.469367938527859385e-39, PT ;  /* 0x001000001300780b */ /* 0x040fe20003f0e200 */
[----:B------:R-:W-:Y:S01]  /*1360*/  IMAD.MOV.U32 R14, RZ, RZ, 0x1 ;  /* 0x00000001ff0e7424 */ /* 0x000fe200078e00ff */
[----:B------:R-:W-:Y:S01]  /*1370*/  LOP3.LUT R20, R19, 0x800fffff, RZ, 0xc0, !PT ;  /* 0x800fffff13147812 */ /* 0x000fe200078ec0ff */
[----:B------:R-:W-:Y:S01]  /*1380*/  BSSY.RECONVERGENT B1, `(.L_x_25) ;  /* 0x0000054000017945 */ /* 0x000fe20003800200 */
[C---:B------:R-:W-:Y:S02]  /*1390*/  FSETP.GEU.AND P2, PT, |R17|.reuse, 1.469367938527859385e-39, PT ;  /* 0x001000001100780b */ /* 0x040fe40003f4e200 */
[----:B------:R-:W-:Y:S01]  /*13a0*/  LOP3.LUT R21, R20, 0x3ff00000, RZ, 0xfc, !PT ;  /* 0x3ff0000014157812 */ /* 0x000fe200078efcff */
[----:B------:R-:W-:Y:S01]  /*13b0*/  IMAD.MOV.U32 R20, RZ, RZ, R18 ;  /* 0x000000ffff147224 */ /* 0x000fe200078e0012 */
[----:B------:R-:W-:Y:S02]  /*13c0*/  LOP3.LUT R5, R17, 0x7ff00000, RZ, 0xc0, !PT ;  /* 0x7ff0000011057812 */ /* 0x000fe400078ec0ff */
[----:B------:R-:W-:-:S03]  /*13d0*/  LOP3.LUT R30, R19, 0x7ff00000, RZ, 0xc0, !PT ;  /* 0x7ff00000131e7812 */ /* 0x000fc600078ec0ff */
[----:B------:R-:W-:Y:S01]  /*13e0*/  @!P0 DMUL R20, R18, 8.98846567431157953865e+307 ;  /* 0x7fe0000012148828 */ /* 0x000fe20000000000 */
[----:B------:R-:W-:-:S03]  /*13f0*/  ISETP.GE.U32.AND P1, PT, R5, R30, PT ;  /* 0x0000001e0500720c */ /* 0x000fc60003f26070 */
[----:B------:R-:W-:Y:S01]  /*1400*/  @!P2 LOP3.LUT R12, R19, 0x7ff00000, RZ, 0xc0, !PT ;  /* 0x7ff00000130ca812 */ /* 0x000fe200078ec0ff */
[----:B------:R-:W-:Y:S01]  /*1410*/  @!P2 IMAD.MOV.U32 R28, RZ, RZ, RZ ;  /* 0x000000ffff1ca224 */ /* 0x000fe200078e00ff */
[----:B------:R-:W0:Y:S02]  /*1420*/  MUFU.RCP64H R15, R21 ;  /* 0x00000015000f7308 */ /* 0x000e240000001800 */
[----:B------:R-:W-:Y:S01]  /*1430*/  @!P2 ISETP.GE.U32.AND P3, PT, R5, R12, PT ;  /* 0x0000000c0500a20c */ /* 0x000fe20003f66070 */
[----:B------:R-:W-:Y:S01]  /*1440*/  IMAD.MOV.U32 R12, RZ, RZ, 0x1ca00000 ;  /* 0x1ca00000ff0c7424 */ /* 0x000fe200078e00ff */
[----:B------:R-:W-:-:S04]  /*1450*/  @!P0 LOP3.LUT R30, R21, 0x7ff00000, RZ, 0xc0, !PT ;  /* 0x7ff00000151e8812 */ /* 0x000fc800078ec0ff */
[----:B------:R-:W-:Y:S01]  /*1460*/  @!P2 SEL R13, R12, 0x63400000, !P3 ;  /* 0x634000000c0da807 */ /* 0x000fe20005800000 */
[----:B------:R-:W-:-:S03]  /*1470*/  VIADD R32, R30, 0xffffffff ;  /* 0xffffffff1e207836 */ /* 0x000fc60000000000 */
[----:B------:R-:W-:-:S04]  /*1480*/  @!P2 LOP3.LUT R13, R13, 0x80000000, R17, 0xf8, !PT ;  /* 0x800000000d0da812 */ /* 0x000fc800078ef811 */
[----:B------:R-:W-:Y:S01]  /*1490*/  @!P2 LOP3.LUT R29, R13, 0x100000, RZ, 0xfc, !PT ;  /* 0x001000000d1da812 */ /* 0x000fe200078efcff */
[----:B0-----:R-:W-:Y:S01]  /*14a0*/  DFMA R26, R14, -R20, 1 ;  /* 0x3ff000000e1a742b */ /* 0x001fe20000000814 */
[----:B------:R-:W-:-:S07]  /*14b0*/  IMAD.MOV.U32 R13, RZ, RZ, R5 ;  /* 0x000000ffff0d7224 */ /* 0x000fce00078e0005 */
[----:B------:R-:W-:-:S08]  /*14c0*/  DFMA R26, R26, R26, R26 ;  /* 0x0000001a1a1a722b */ /* 0x000fd0000000001a */
[----:B------:R-:W-:Y:S01]  /*14d0*/  DFMA R26, R14, R26, R14 ;  /* 0x0000001a0e1a722b */ /* 0x000fe2000000000e */
[----:B------:R-:W-:Y:S01]  /*14e0*/  SEL R15, R12, 0x63400000, !P1 ;  /* 0x634000000c0f7807 */ /* 0x000fe20004800000 */
[----:B------:R-:W-:-:S03]  /*14f0*/  IMAD.MOV.U32 R14, RZ, RZ, R16 ;  /* 0x000000ffff0e7224 */ /* 0x000fc600078e0010 */
[----:B------:R-:W-:-:S03]  /*1500*/  LOP3.LUT R15, R15, 0x800fffff, R17, 0xf8, !PT ;  /* 0x800fffff0f0f7812 */ /* 0x000fc600078ef811 */
[----:B------:R-:W-:-:S03]  /*1510*/  DFMA R24, R26, -R20, 1 ;  /* 0x3ff000001a18742b */ /* 0x000fc60000000814 */
[----:B------:R-:W-:-:S05]  /*1520*/  @!P2 DFMA R14, R14, 2, -R28 ;  /* 0x400000000e0ea82b */ /* 0x000fca000000081c */
[----:B------:R-:W-:-:S05]  /*1530*/  DFMA R24, R26, R24, R26 ;  /* 0x000000181a18722b */ /* 0x000fca000000001a */
[----:B------:R-:W-:-:S03]  /*1540*/  @!P2 LOP3.LUT R13, R15, 0x7ff00000, RZ, 0xc0, !PT ;  /* 0x7ff000000f0da812 */ /* 0x000fc600078ec0ff */
[----:B------:R-:W-:Y:S01]  /*1550*/  DMUL R26, R24, R14 ;  /* 0x0000000e181a7228 */ /* 0x000fe20000000000 */
[----:B------:R-:W-:-:S04]  /*1560*/  IADD3 R31, PT, PT, R13, -0x1, RZ ;  /* 0xffffffff0d1f7810 */ /* 0x000fc80007ffe0ff */
[----:B------:R-:W-:-:S03]  /*1570*/  ISETP.GT.U32.AND P0, PT, R31, 0x7feffffe, PT ;  /* 0x7feffffe1f00780c */ /* 0x000fc60003f04070 */
[----:B------:R-:W-:Y:S01]  /*1580*/  DFMA R28, R26, -R20, R14 ;  /* 0x800000141a1c722b */ /* 0x000fe2000000000e */
[----:B------:R-:W-:-:S07]  /*1590*/  ISETP.GT.U32.OR P0, PT, R32, 0x7feffffe, P0 ;  /* 0x7feffffe2000780c */ /* 0x000fce0000704470 */
[----:B------:R-:W-:-:S06]  /*15a0*/  DFMA R28, R24, R28, R26 ;  /* 0x0000001c181c722b */ /* 0x000fcc000000001a */
[----:B------:R-:W-:Y:S05]  /*15b0*/  @P0 BRA `(.L_x_26) ;  /* 0x00000000006c0947 */ /* 0x000fea0003800000 */
[----:B------:R-:W-:-:S04]  /*15c0*/  LOP3.LUT R16, R19, 0x7ff00000, RZ, 0xc0, !PT ;  /* 0x7ff0000013107812 */ /* 0x000fc800078ec0ff */
[CC--:B------:R-:W-:Y:S02]  /*15d0*/  VIADDMNMX R13, R5.reuse, -R16.reuse, 0xb9600000, !PT ;  /* 0xb9600000050d7446 */ /* 0x0c0fe40007800910 */
[----:B------:R-:W-:Y:S02]  /*15e0*/  ISETP.GE.U32.AND P0, PT, R5, R16, PT ;  /* 0x000000100500720c */ /* 0x000fe40003f06070 */
[----:B------:R-:W-:Y:S02]  /*15f0*/  VIMNMX R5, PT, PT, R13, 0x46a00000, PT ;  /* 0x46a000000d057848 */ /* 0x000fe40003fe0100 */
[----:B------:R-:W-:-:S05]  /*1600*/  SEL R12, R12, 0x63400000, !P0 ;  /* 0x634000000c0c7807 */ /* 0x000fca0004000000 */
[----:B------:R-:W-:Y:S02]  /*1610*/  IMAD.IADD R5, R5, 0x1, -R12 ;  /* 0x0000000105057824 */ /* 0x000fe400078e0a0c */
[----:B------:R-:W-:Y:S02]  /*1620*/  IMAD.MOV.U32 R12, RZ, RZ, RZ ;  /* 0x000000ffff0c7224 */ /* 0x000fe400078e00ff */
[----:B------:R-:W-:-:S06]  /*1630*/  VIADD R13, R5, 0x7fe00000 ;  /* 0x7fe00000050d7836 */ /* 0x000fcc0000000000 */
[----:B------:R-:W-:-:S10]  /*1640*/  DMUL R24, R28, R12 ;  /* 0x0000000c1c187228 */ /* 0x000fd40000000000 */
[----:B------:R-:W-:-:S13]  /*1650*/  FSETP.GTU.AND P0, PT, |R25|, 1.469367938527859385e-39, PT ;  /* 0x001000001900780b */ /* 0x000fda0003f0c200 */
[----:B------:R-:W-:Y:S05]  /*1660*/  @P0 BRA `(.L_x_27) ;  /* 0x0000000000940947 */ /* 0x000fea0003800000 */
[----:B------:R-:W-:-:S06]  /*1670*/  DFMA R14, R28, -R20, R14 ;  /* 0x800000141c0e722b */ /* 0x000fcc000000000e */
[----:B------:R-:W-:-:S04]  /*1680*/  IMAD.MOV.U32 R14, RZ, RZ, RZ ;  /* 0x000000ffff0e7224 */ /* 0x000fc800078e00ff */
[C---:B------:R-:W-:Y:S02]  /*1690*/  FSETP.NEU.AND P0, PT, R15.reuse, RZ, PT ;  /* 0x000000ff0f00720b */ /* 0x040fe40003f0d000 */
[----:B------:R-:W-:-:S04]  /*16a0*/  LOP3.LUT R19, R15, 0x80000000, R19, 0x48, !PT ;  /* 0x800000000f137812 */ /* 0x000fc800078e4813 */
[----:B------:R-:W-:-:S07]  /*16b0*/  LOP3.LUT R15, R19, R13, RZ, 0xfc, !PT ;  /* 0x0000000d130f7212 */ /* 0x000fce00078efcff */
[----:B------:R-:W-:Y:S05]  /*16c0*/  @!P0 BRA `(.L_x_27) ;  /* 0x00000000007c8947 */ /* 0x000fea0003800000 */
[----:B------:R-:W-:Y:S01]  /*16d0*/  IMAD.MOV R13, RZ, RZ, -R5 ;  /* 0x000000ffff0d7224 */ /* 0x000fe200078e0a05 */
[----:B------:R-:W-:Y:S01]  /*16e0*/  DMUL.RP R14, R28, R14 ;  /* 0x0000000e1c0e7228 */ /* 0x000fe20000008000 */
[----:B------:R-:W-:Y:S01]  /*16f0*/  IMAD.MOV.U32 R12, RZ, RZ, RZ ;  /* 0x000000ffff0c7224 */ /* 0x000fe200078e00ff */
[----:B------:R-:W-:-:S05]  /*1700*/  IADD3 R5, PT, PT, -R5, -0x43300000, RZ ;  /* 0xbcd0000005057810 */ /* 0x000fca0007ffe1ff */
[----:B------:R-:W-:-:S03]  /*1710*/  DFMA R12, R24, -R12, R28 ;  /* 0x8000000c180c722b */ /* 0x000fc6000000001c */
[----:B------:R-:W-:-:S07]  /*1720*/  LOP3.LUT R19, R15, R19, RZ, 0x3c, !PT ;  /* 0x000000130f137212 */ /* 0x000fce00078e3cff */
[----:B------:R-:W-:-:S04]  /*1730*/  FSETP.NEU.AND P0, PT, |R13|, R5, PT ;  /* 0x000000050d00720b */ /* 0x000fc80003f0d200 */
[----:B------:R-:W-:Y:S02]  /*1740*/  FSEL R24, R14, R24, !P0 ;  /* 0x000000180e187208 */ /* 0x000fe40004000000 */
[----:B------:R-:W-:Y:S01]  /*1750*/  FSEL R25, R19, R25, !P0 ;  /* 0x0000001913197208 */ /* 0x000fe20004000000 */
[----:B------:R-:W-:Y:S06]  /*1760*/  BRA `(.L_x_27) ;  /* 0x0000000000547947 */ /* 0x000fec0003800000 */
.L_x_26:
[----:B------:R-:W-:-:S14]  /*1770*/  DSETP.NAN.AND P0, PT, R16, R16, PT ;  /* 0x000000101000722a */ /* 0x000fdc0003f08000 */
[----:B------:R-:W-:Y:S05]  /*1780*/  @P0 BRA `(.L_x_28) ;  /* 0x0000000000440947 */ /* 0x000fea0003800000 */
[----:B------:R-:W-:-:S14]  /*1790*/  DSETP.NAN.AND P0, PT, R18, R18, PT ;  /* 0x000000121200722a */ /* 0x000fdc0003f08000 */
[----:B------:R-:W-:Y:S05]  /*17a0*/  @P0 BRA `(.L_x_29) ;  /* 0x0000000000300947 */ /* 0x000fea0003800000 */
[----:B------:R-:W-:Y:S01]  /*17b0*/  ISETP.NE.AND P0, PT, R13, R30, PT ;  /* 0x0000001e0d00720c */ /* 0x000fe20003f05270 */
[----:B------:R-:W-:Y:S02]  /*17c0*/  IMAD.MOV.U32 R24, RZ, RZ, 0x0 ;  /* 0x00000000ff187424 */ /* 0x000fe400078e00ff */
[----:B------:R-:W-:-:S10]  /*17d0*/  IMAD.MOV.U32 R25, RZ, RZ, -0x80000 ;  /* 0xfff80000ff197424 */ /* 0x000fd400078e00ff */
[----:B------:R-:W-:Y:S05]  /*17e0*/  @!P0 BRA `(.L_x_27) ;  /* 0x0000000000348947 */ /* 0x000fea0003800000 */
[----:B------:R-:W-:Y:S02]  /*17f0*/  ISETP.NE.AND P0, PT, R13, 0x7ff00000, PT ;  /* 0x7ff000000d00780c */ /* 0x000fe40003f05270 */
[----:B------:R-:W-:Y:S02]  /*1800*/  LOP3.LUT R25, R17, 0x80000000, R19, 0x48, !PT ;  /* 0x8000000011197812 */ /* 0x000fe400078e4813 */
[----:B------:R-:W-:-:S13]  /*1810*/  ISETP.EQ.OR P0, PT, R30, RZ, !P0 ;  /* 0x000000ff1e00720c */ /* 0x000fda0004702670 */
[----:B------:R-:W-:Y:S01]  /*1820*/  @P0 LOP3.LUT R5, R25, 0x7ff00000, RZ, 0xfc, !PT ;  /* 0x7ff0000019050812 */ /* 0x000fe200078efcff */
[----:B------:R-:W-:Y:S02]  /*1830*/  @!P0 IMAD.MOV.U32 R24, RZ, RZ, RZ ;  /* 0x000000ffff188224 */ /* 0x000fe400078e00ff */
[----:B------:R-:W-:Y:S01]  /*1840*/  @P0 IMAD.MOV.U32 R24, RZ, RZ, RZ ;  /* 0x000000ffff180224 */ /* 0x000fe200078e00ff */
[----:B------:R-:W-:Y:S01]  /*1850*/  @P0 MOV R25, R5 ;  /* 0x0000000500190202 */ /* 0x000fe20000000f00 */
[----:B------:R-:W-:Y:S06]  /*1860*/  BRA `(.L_x_27) ;  /* 0x0000000000147947 */ /* 0x000fec0003800000 */
.L_x_29:
[----:B------:R-:W-:Y:S01]  /*1870*/  LOP3.LUT R25, R19, 0x80000, RZ, 0xfc, !PT ;  /* 0x0008000013197812 */ /* 0x000fe200078efcff */
[----:B------:R-:W-:Y:S01]  /*1880*/  IMAD.MOV.U32 R24, RZ, RZ, R18 ;  /* 0x000000ffff187224 */ /* 0x000fe200078e0012 */
[----:B------:R-:W-:Y:S06]  /*1890*/  BRA `(.L_x_27) ;  /* 0x0000000000087947 */ /* 0x000fec0003800000 */
.L_x_28:
[----:B------:R-:W-:Y:S01]  /*18a0*/  LOP3.LUT R25, R17, 0x80000, RZ, 0xfc, !PT ;  /* 0x0008000011197812 */ /* 0x000fe200078efcff */
[----:B------:R-:W-:-:S07]  /*18b0*/  IMAD.MOV.U32 R24, RZ, RZ, R16 ;  /* 0x000000ffff187224 */ /* 0x000fce00078e0010 */
.L_x_27:
[----:B------:R-:W-:Y:S05]  /*18c0*/  BSYNC.RECONVERGENT B1 ;  /* 0x0000000000017941 */ /* 0x000fea0003800200 */
.L_x_25:
[----:B------:R-:W-:Y:S02]  /*18d0*/  IMAD.MOV.U32 R12, RZ, RZ, R0 ;  /* 0x000000ffff0c7224 */ /* 0x000fe400078e0000 */
[----:B------:R-:W-:-:S04]  /*18e0*/  IMAD.MOV.U32 R13, RZ, RZ, 0x0 ;  /* 0x00000000ff0d7424 */ /* 0x000fc800078e00ff */
[----:B------:R-:W-:Y:S05]  /*18f0*/  RET.REL.NODEC R12 `(_Z13coulombMatrixPdS_Piiiid) ;  /* 0xffffffe40cc07950 */ /* 0x000fea0003c3ffff */
        .type           $_Z13coulombMatrixPdS_Piiiid$__internal_accurate_pow,@function
        .size           $_Z13coulombMatrixPdS_Piiiid$__internal_accurate_pow,(.L_x_33 - $_Z13coulombMatrixPdS_Piiiid$__internal_accurate_pow)
$_Z13coulombMatrixPdS_Piiiid$__internal_accurate_pow:
[----:B------:R-:W-:Y:S01]  /*1900*/  ISETP.GT.U32.AND P0, PT, R35, 0xfffff, PT ;  /* 0x000fffff2300780c */ /* 0x000fe20003f04070 */
[----:B------:R-:W-:Y:S01]  /*1910*/  IMAD.MOV.U32 R14, RZ, RZ, R16 ;  /* 0x000000ffff0e7224 */ /* 0x000fe200078e0010 */
[----:B------:R-:W-:Y:S01]  /*1920*/  UMOV UR6, 0x7d2cafe2 ;  /* 0x7d2cafe200067882 */ /* 0x000fe20000000000 */
[--C-:B------:R-:W-:Y:S01]  /*1930*/  IMAD.MOV.U32 R15, RZ, RZ, R35.reuse ;  /* 0x000000ffff0f7224 */ /* 0x100fe200078e0023 */
[----:B------:R-:W-:Y:S01]  /*1940*/  UMOV UR7, 0x3eb0f5ff ;  /* 0x3eb0f5ff00077882 */ /* 0x000fe20000000000 */
[--C-:B------:R-:W-:Y:S01]  /*1950*/  IMAD.MOV.U32 R17, RZ, RZ, R35.reuse ;  /* 0x000000ffff117224 */ /* 0x100fe200078e0023 */
[----:B------:R-:W-:Y:S01]  /*1960*/  SHF.R.U32.HI R35, RZ, 0x14, R35 ;  /* 0x00000014ff237819 */ /* 0x000fe20000011623 */
[----:B------:R-:W-:Y:S01]  /*1970*/  IMAD.MOV.U32 R18, RZ, RZ, 0x41ad3b5a ;  /* 0x41ad3b5aff127424 */ /* 0x000fe200078e00ff */
[----:B------:R-:W-:Y:S01]  /*1980*/  UMOV UR8, 0x3b39803f ;  /* 0x3b39803f00087882 */ /* 0x000fe20000000000 */
[----:B------:R-:W-:Y:S01]  /*1990*/  IMAD.MOV.U32 R19, RZ, RZ, 0x3ed0f5d2 ;  /* 0x3ed0f5d2ff137424 */ /* 0x000fe200078e00ff */
[----:B------:R-:W-:-:S03]  /*19a0*/  UMOV UR9, 0x3c7abc9e ;  /* 0x3c7abc9e00097882 */ /* 0x000fc60000000000 */
[----:B------:R-:W-:-:S10]  /*19b0*/  @!P0 DMUL R14, R14, 1.80143985094819840000e+16 ;  /* 0x435000000e0e8828 */ /* 0x000fd40000000000 */
[----:B------:R-:W-:Y:S01]  /*19c0*/  @!P0 IMAD.MOV.U32 R17, RZ, RZ, R15 ;  /* 0x000000ffff118224 */ /* 0x000fe200078e000f */
[----:B------:R-:W-:Y:S01]  /*19d0*/  @!P0 LEA.HI R35, R15, 0xffffffca, RZ, 0xc ;  /* 0xffffffca0f238811 */ /* 0x000fe200078f60ff */
[----:B------:R-:W-:-:S03]  /*19e0*/  @!P0 IMAD.MOV.U32 R16, RZ, RZ, R14 ;  /* 0x000000ffff108224 */ /* 0x000fc600078e000e */
[----:B------:R-:W-:Y:S01]  /*19f0*/  LOP3.LUT R17, R17, 0x800fffff, RZ, 0xc0, !PT ;  /* 0x800fffff11117812 */ /* 0x000fe200078ec0ff */
[----:B------:R-:W-:Y:S02]  /*1a00*/  IMAD.MOV.U32 R20, RZ, RZ, R16 ;  /* 0x000000ffff147224 */ /* 0x000fe400078e0010 */
[----:B------:R-:W-:Y:S01]  /*1a10*/  IMAD.MOV.U32 R16, RZ, RZ, RZ ;  /* 0x000000ffff107224 */ /* 0x000fe200078e00ff */
[----:B------:R-:W-:Y:S01]  /*1a20*/  LOP3.LUT R21, R17, 0x3ff00000, RZ, 0xfc, !PT ;  /* 0x3ff0000011157812 */ /* 0x000fe200078efcff */
[----:B------:R-:W-:-:S03]  /*1a30*/  VIADD R14, R35, 0xfffffc01 ;  /* 0xfffffc01230e7836 */ /* 0x000fc60000000000 */
[----:B------:R-:W-:-:S13]  /*1a40*/  ISETP.GE.U32.AND P1, PT, R21, 0x3ff6a09f, PT ;  /* 0x3ff6a09f1500780c */ /* 0x000fda0003f26070 */
[----:B------:R-:W-:Y:S02]  /*1a50*/  @P1 VIADD R17, R21, 0xfff00000 ;  /* 0xfff0000015111836 */ /* 0x000fe40000000000 */
[----:B------:R-:W-:Y:S02]  /*1a60*/  @P1 VIADD R14, R35, 0xfffffc02 ;  /* 0xfffffc02230e1836 */ /* 0x000fe40000000000 */
[----:B------:R-:W-:Y:S01]  /*1a70*/  IMAD.MOV.U32 R35, RZ, RZ, R5 ;  /* 0x000000ffff237224 */ /* 0x000fe200078e0005 */
[----:B------:R-:W-:-:S03]  /*1a80*/  @P1 MOV R21, R17 ;  /* 0x0000001100151202 */ /* 0x000fc60000000f00 */
[----:B------:R-:W-:-:S03]  /*1a90*/  IMAD.SHL.U32 R5, R35, 0x2, RZ ;  /* 0x0000000223057824 */ /* 0x000fc600078e00ff */
[C---:B------:R-:W-:Y:S02]  /*1aa0*/  DADD R22, R20.reuse, 1 ;  /* 0x3ff0000014167429 */ /* 0x040fe40000000000 */
[----:B------:R-:W-:Y:S01]  /*1ab0*/  DADD R20, R20, -1 ;  /* 0xbff0000014147429 */ /* 0x000fe20000000000 */
[----:B------:R-:W-:-:S03]  /*1ac0*/  ISETP.GT.U32.AND P0, PT, R5, -0x2000001, PT ;  /* 0xfdffffff0500780c */ /* 0x000fc60003f04070 */
[----:B------:R-:W0:Y:S02]  /*1ad0*/  MUFU.RCP64H R17, R23 ;  /* 0x0000001700117308 */ /* 0x000e240000001800 */
[----:B0-----:R-:W-:-:S08]  /*1ae0*/  DFMA R30, -R22, R16, 1 ;  /* 0x3ff00000161e742b */ /* 0x001fd00000000110 */
[----:B------:R-:W-:-:S08]  /*1af0*/  DFMA R30, R30, R30, R30 ;  /* 0x0000001e1e1e722b */ /* 0x000fd0000000001e */
[----:B------:R-:W-:-:S08]  /*1b00*/  DFMA R30, R16, R30, R16 ;  /* 0x0000001e101e722b */ /* 0x000fd00000000010 */
[----:B------:R-:W-:-:S08]  /*1b10*/  DMUL R16, R20, R30 ;  /* 0x0000001e14107228 */ /* 0x000fd00000000000 */
[----:B------:R-:W-:-:S08]  /*1b20*/  DFMA R16, R20, R30, R16 ;  /* 0x0000001e1410722b */ /* 0x000fd00000000010 */
[----:B------:R-:W-:Y:S02]  /*1b30*/  DMUL R28, R16, R16 ;  /* 0x00000010101c7228 */ /* 0x000fe40000000000 */
[----:B------:R-:W-:-:S06]  /*1b40*/  DADD R22, R20, -R16 ;  /* 0x0000000014167229 */ /* 0x000fcc0000000810 */
[----:B------:R-:W-:Y:S01]  /*1b50*/  DFMA R18, R28, UR6, R18 ;  /* 0x000000061c127c2b */ /* 0x000fe20008000012 */
[----:B------:R-:W-:Y:S01]  /*1b60*/  UMOV UR6, 0x75488a3f ;  /* 0x75488a3f00067882 */ /* 0x000fe20000000000 */
[----:B------:R-:W-:Y:S01]  /*1b70*/  UMOV UR7, 0x3ef3b20a ;  /* 0x3ef3b20a00077882 */ /* 0x000fe20000000000 */
[----:B------:R-:W-:-:S05]  /*1b80*/  DADD R22, R22, R22 ;  /* 0x0000000016167229 */ /* 0x000fca0000000016 */
[----:B------:R-:W-:Y:S01]  /*1b90*/  DFMA R26, R28, R18, UR6 ;  /* 0x000000061c1a7e2b */ /* 0x000fe20008000012 */
[----:B------:R-:W-:Y:S01]  /*1ba0*/  UMOV UR6, 0xe4faecd5 ;  /* 0xe4faecd500067882 */ /* 0x000fe20000000000 */
[----:B------:R-:W-:Y:S01]  /*1bb0*/  UMOV UR7, 0x3f1745cd ;  /* 0x3f1745cd00077882 */ /* 0x000fe20000000000 */
[-C--:B------:R-:W-:Y:S02]  /*1bc0*/  DFMA R22, R20, -R16.reuse, R22 ;  /* 0x800000101416722b */ /* 0x080fe40000000016 */
[----:B------:R-:W-:-:S03]  /*1bd0*/  DMUL R20, R16, R16 ;  /* 0x0000001010147228 */ /* 0x000fc60000000000 */
[----:B------:R-:W-:Y:S01]  /*1be0*/  DFMA R26, R28, R26, UR6 ;  /* 0x000000061c1a7e2b */ /* 0x000fe2000800001a */
[----:B------:R-:W-:Y:S01]  /*1bf0*/  UMOV UR6, 0x258a578b ;  /* 0x258a578b00067882 */ /* 0x000fe20000000000 */
[----:B------:R-:W-:Y:S01]  /*1c00*/  UMOV UR7, 0x3f3c71c7 ;  /* 0x3f3c71c700077882 */ /* 0x000fe20000000000 */
[----:B------:R-:W-:-:S05]  /*1c10*/  DMUL R22, R30, R22 ;  /* 0x000000161e167228 */ /* 0x000fca0000000000 */
[----:B------:R-:W-:Y:S01]  /*1c20*/  DFMA R26, R28, R26, UR6 ;  /* 0x000000061c1a7e2b */ /* 0x000fe2000800001a */
[----:B------:R-:W-:Y:S01]  /*1c30*/  UMOV UR6, 0x9242b910 ;  /* 0x9242b91000067882 */ /* 0x000fe20000000000 */
[----:B------:R-:W-:-:S03]  /*1c40*/  UMOV UR7, 0x3f624924 ;  /* 0x3f62492400077882 */ /* 0x000fc60000000000 */
[----:B------:R-:W-:Y:S02]  /*1c50*/  VIADD R33, R23, 0x100000 ;  /* 0x0010000017217836 */ /* 0x000fe40000000000 */
[----:B------:R-:W-:Y:S01]  /*1c60*/  IMAD.MOV.U32 R32, RZ, RZ, R22 ;  /* 0x000000ffff207224 */ /* 0x000fe200078e0016 */
[----:B------:R-:W-:Y:S01]  /*1c70*/  DFMA R26, R28, R26, UR6 ;  /* 0x000000061c1a7e2b */ /* 0x000fe2000800001a */
[----:B------:R-:W-:Y:S01]  /*1c80*/  UMOV UR6, 0x99999dfb ;  /* 0x99999dfb00067882 */ /* 0x000fe20000000000 */
[----:B------:R-:W-:-:S06]  /*1c90*/  UMOV UR7, 0x3f899999 ;  /* 0x3f89999900077882 */ /* 0x000fcc0000000000 */
[----:B------:R-:W-:Y:S01]  /*1ca0*/  DFMA R26, R28, R26, UR6 ;  /* 0x000000061c1a7e2b */ /* 0x000fe2000800001a */
[----:B------:R-:W-:Y:S01]  /*1cb0*/  UMOV UR6, 0x55555555 ;  /* 0x5555555500067882 */ /* 0x000fe20000000000 */
[----:B------:R-:W-:-:S06]  /*1cc0*/  UMOV UR7, 0x3fb55555 ;  /* 0x3fb5555500077882 */ /* 0x000fcc0000000000 */
[----:B------:R-:W-:-:S08]  /*1cd0*/  DFMA R18, R28, R26, UR6 ;  /* 0x000000061c127e2b */ /* 0x000fd0000800001a */
[----:B------:R-:W-:Y:S01]  /*1ce0*/  DADD R24, -R18, UR6 ;  /* 0x0000000612187e29 */ /* 0x000fe20008000100 */
[----:B------:R-:W-:Y:S01]  /*1cf0*/  UMOV UR6, 0xb9e7b0 ;  /* 0x00b9e7b000067882 */ /* 0x000fe20000000000 */
[----:B------:R-:W-:-:S06]  /*1d00*/  UMOV UR7, 0x3c46a4cb ;  /* 0x3c46a4cb00077882 */ /* 0x000fcc0000000000 */
[----:B------:R-:W-:Y:S02]  /*1d10*/  DFMA R28, R28, R26, R24 ;  /* 0x0000001a1c1c722b */ /* 0x000fe40000000018 */
[C---:B------:R-:W-:Y:S02]  /*1d20*/  DMUL R24, R16.reuse, R20 ;  /* 0x0000001410187228 */ /* 0x040fe40000000000 */
[----:B------:R-:W-:-:S04]  /*1d30*/  DFMA R26, R16, R16, -R20 ;  /* 0x00000010101a722b */ /* 0x000fc80000000814 */
[----:B------:R-:W-:Y:S01]  /*1d40*/  DADD R28, R28, -UR6 ;  /* 0x800000061c1c7e29 */ /* 0x000fe20008000000 */
[----:B------:R-:W-:Y:S01]  /*1d50*/  UMOV UR6, 0x80000000 ;  /* 0x8000000000067882 */ /* 0x000fe20000000000 */
[C---:B------:R-:W-:Y:S01]  /*1d60*/  DFMA R30, R16.reuse, R20, -R24 ;  /* 0x00000014101e722b */ /* 0x040fe20000000818 */
[----:B------:R-:W-:Y:S01]  /*1d70*/  UMOV UR7, 0x43300000 ;  /* 0x4330000000077882 */ /* 0x000fe20000000000 */
[----:B------:R-:W-:-:S06]  /*1d80*/  DFMA R26, R16, R32, R26 ;  /* 0x00000020101a722b */ /* 0x000fcc000000001a */
[----:B------:R-:W-:Y:S02]  /*1d90*/  DFMA R30, R22, R20, R30 ;  /* 0x00000014161e722b */ /* 0x000fe4000000001e */
[----:B------:R-:W-:-:S06]  /*1da0*/  DADD R20, R18, R28 ;  /* 0x0000000012147229 */ /* 0x000fcc000000001c */
[----:B------:R-:W-:Y:S02]  /*1db0*/  DFMA R30, R16, R26, R30 ;  /* 0x0000001a101e722b */ /* 0x000fe4000000001e */
[----:B------:R-:W-:Y:S02]  /*1dc0*/  DMUL R26, R20, R24 ;  /* 0x00000018141a7228 */ /* 0x000fe40000000000 */
[----:B------:R-:W-:-:S06]  /*1dd0*/  DADD R32, R18, -R20 ;  /* 0x0000000012207229 */ /* 0x000fcc0000000814 */
[----:B------:R-:W-:Y:S02]  /*1de0*/  DFMA R18, R20, R24, -R26 ;  /* 0x000000181412722b */ /* 0x000fe4000000081a */
[----:B------:R-:W-:-:S06]  /*1df0*/  DADD R32, R28, R32 ;  /* 0x000000001c207229 */ /* 0x000fcc0000000020 */
[----:B------:R-:W-:-:S08]  /*1e00*/  DFMA R18, R20, R30, R18 ;  /* 0x0000001e1412722b */ /* 0x000fd00000000012 */
[----:B------:R-:W-:-:S08]  /*1e10*/  DFMA R24, R32, R24, R18 ;  /* 0x000000182018722b */ /* 0x000fd00000000012 */
[----:B------:R-:W-:-:S08]  /*1e20*/  DADD R20, R26, R24 ;  /* 0x000000001a147229 */ /* 0x000fd00000000018 */
[--C-:B------:R-:W-:Y:S02]  /*1e30*/  DADD R18, R16, R20.reuse ;  /* 0x0000000010127229 */ /* 0x100fe40000000014 */
[----:B------:R-:W-:-:S06]  /*1e40*/  DADD R26, R26, -R20 ;  /* 0x000000001a1a7229 */ /* 0x000fcc0000000814 */
[----:B------:R-:W-:Y:S02]  /*1e50*/  DADD R16, R16, -R18 ;  /* 0x0000000010107229 */ /* 0x000fe40000000812 */
[----:B------:R-:W-:-:S06]  /*1e60*/  DADD R26, R24, R26 ;  /* 0x00000000181a7229 */ /* 0x000fcc000000001a */
[----:B------:R-:W-:-:S08]  /*1e70*/  DADD R16, R20, R16 ;  /* 0x0000000014107229 */ /* 0x000fd00000000010 */
[----:B------:R-:W-:-:S08]  /*1e80*/  DADD R16, R26, R16 ;  /* 0x000000001a107229 */ /* 0x000fd00000000010 */
[----:B------:R-:W-:Y:S01]  /*1e90*/  DADD R22, R22, R16 ;  /* 0x0000000016167229 */ /* 0x000fe20000000010 */
[----:B------:R-:W-:Y:S01]  /*1ea0*/  LOP3.LUT R16, R14, 0x80000000, RZ, 0x3c, !PT ;  /* 0x800000000e107812 */ /* 0x000fe200078e3cff */
[----:B------:R-:W-:-:S06]  /*1eb0*/  IMAD.MOV.U32 R17, RZ, RZ, 0x43300000 ;  /* 0x43300000ff117424 */ /* 0x000fcc00078e00ff */
[----:B------:R-:W-:Y:S02]  /*1ec0*/  DADD R20, R18, R22 ;  /* 0x0000000012147229 */ /* 0x000fe40000000016 */
[----:B------:R-:W-:Y:S01]  /*1ed0*/  DADD R16, R16, -UR6 ;  /* 0x8000000610107e29 */ /* 0x000fe20008000000 */
[----:B------:R-:W-:Y:S01]  /*1ee0*/  UMOV UR6, 0xfefa39ef ;  /* 0xfefa39ef00067882 */ /* 0x000fe20000000000 */
[----:B------:R-:W-:-:S04]  /*1ef0*/  UMOV UR7, 0x3fe62e42 ;  /* 0x3fe62e4200077882 */ /* 0x000fc80000000000 */
[--C-:B------:R-:W-:Y:S02]  /*1f00*/  DADD R24, R18, -R20.reuse ;  /* 0x0000000012187229 */ /* 0x100fe40000000814 */
[----:B------:R-:W-:-:S06]  /*1f10*/  DFMA R14, R16, UR6, R20 ;  /* 0x00000006100e7c2b */ /* 0x000fcc0008000014 */
[----:B------:R-:W-:Y:S02]  /*1f20*/  DADD R24, R22, R24 ;  /* 0x0000000016187229 */ /* 0x000fe40000000018 */
[----:B------:R-:W-:Y:S01]  /*1f30*/  DFMA R18, R16, -UR6, R14 ;  /* 0x8000000610127c2b */ /* 0x000fe2000800000e */
[----:B------:R-:W-:Y:S01]  /*1f40*/  LOP3.LUT R23, R35, 0xff0fffff, RZ, 0xc0, !PT ;  /* 0xff0fffff23177812 */ /* 0x000fe200078ec0ff */
[----:B------:R-:W-:-:S03]  /*1f50*/  IMAD.MOV.U32 R22, RZ, RZ, R34 ;  /* 0x000000ffff167224 */ /* 0x000fc600078e0022 */
[----:B------:R-:W-:-:S03]  /*1f60*/  SEL R23, R23, R35, P0 ;  /* 0x0000002317177207 */ /* 0x000fc60000000000 */
[----:B------:R-:W-:-:S08]  /*1f70*/  DADD R18, -R20, R18 ;  /* 0x0000000014127229 */ /* 0x000fd00000000112 */
[----:B------:R-:W-:-:S08]  /*1f80*/  DADD R18, R24, -R18 ;  /* 0x0000000018127229 */ /* 0x000fd00000000812 */
[----:B------:R-:W-:-:S08]  /*1f90*/  DFMA R16, R16, UR8, R18 ;  /* 0x0000000810107c2b */ /* 0x000fd00008000012 */
[----:B------:R-:W-:-:S08]  /*1fa0*/  DADD R18, R14, R16 ;  /* 0x000000000e127229 */ /* 0x000fd00000000010 */
[----:B------:R-:W-:Y:S02]  /*1fb0*/  DADD R14, R14, -R18 ;  /* 0x000000000e0e7229 */ /* 0x000fe40000000812 */
[----:B------:R-:W-:-:S06]  /*1fc0*/  DMUL R24, R18, R22 ;  /* 0x0000001612187228 */ /* 0x000fcc0000000000 */
[----:B------:R-:W-:Y:S02]  /*1fd0*/  DADD R14, R16, R14 ;  /* 0x00000000100e7229 */ /* 0x000fe4000000000e */
[----:B------:R-:W-:-:S08]  /*1fe0*/  DFMA R18, R18, R22, -R24 ;  /* 0x000000161212722b */ /* 0x000fd00000000818 */
[----:B------:R-:W-:Y:S01]  /*1ff0*/  DFMA R22, R14, R22, R18 ;  /* 0x000000160e16722b */ /* 0x000fe20000000012 */
[----:B------:R-:W-:Y:S01]  /*2000*/  MOV R14, 0x652b82fe ;  /* 0x652b82fe000e7802 */ /* 0x000fe20000000f00 */
[----:B------:R-:W-:-:S06]  /*2010*/  IMAD.MOV.U32 R15, RZ, RZ, 0x3ff71547 ;  /* 0x3ff71547ff0f7424 */ /* 0x000fcc00078e00ff */
[----:B------:R-:W-:-:S08]  /*2020*/  DADD R16, R24, R22 ;  /* 0x0000000018107229 */ /* 0x000fd00000000016 */
[----:B------:R-:W-:Y:S02]  /*2030*/  DFMA R14, R16, R14, 6.75539944105574400000e+15 ;  /* 0x43380000100e742b */ /* 0x000fe4000000000e */
[----:B------:R-:W-:Y:S01]  /*2040*/  FSETP.GEU.AND P0, PT, |R17|, 4.1917929649353027344, PT ;  /* 0x4086232b1100780b */ /* 0x000fe20003f0e200 */
[----:B------:R-:W-:-:S05]  /*2050*/  DADD R24, R24, -R16 ;  /* 0x0000000018187229 */ /* 0x000fca0000000810 */
[----:B------:R-:W-:-:S03]  /*2060*/  DADD R20, R14, -6.75539944105574400000e+15 ;  /* 0xc33800000e147429 */ /* 0x000fc60000000000 */
[----:B------:R-:W-:-:S05]  /*2070*/  DADD R22, R22, R24 ;  /* 0x0000000016167229 */ /* 0x000fca0000000018 */
[----:B------:R-:W-:Y:S01]  /*2080*/  DFMA R18, R20, -UR6, R16 ;  /* 0x8000000614127c2b */ /* 0x000fe20008000010 */
[----:B------:R-:W-:Y:S01]  /*2090*/  UMOV UR6, 0x3b39803f ;  /* 0x3b39803f00067882 */ /* 0x000fe20000000000 */
[----:B------:R-:W-:-:S06]  /*20a0*/  UMOV UR7, 0x3c7abc9e ;  /* 0x3c7abc9e00077882 */ /* 0x000fcc0000000000 */
[----:B------:R-:W-:Y:S01]  /*20b0*/  DFMA R18, R20, -UR6, R18 ;  /* 0x8000000614127c2b */ /* 0x000fe20008000012 */
[----:B------:R-:W-:Y:S01]  /*20c0*/  UMOV UR6, 0x69ce2bdf ;  /* 0x69ce2bdf00067882 */ /* 0x000fe20000000000 */
[----:B------:R-:W-:Y:S01]  /*20d0*/  IMAD.MOV.U32 R20, RZ, RZ, -0x35dec16 ;  /* 0xfca213eaff147424 */ /* 0x000fe200078e00ff */
[----:B------:R-:W-:Y:S01]  /*20e0*/  UMOV UR7, 0x3e5ade15 ;  /* 0x3e5ade1500077882 */ /* 0x000fe20000000000 */
[----:B------:R-:W-:-:S06]  /*20f0*/  IMAD.MOV.U32 R21, RZ, RZ, 0x3e928af3 ;  /* 0x3e928af3ff157424 */ /* 0x000fcc00078e00ff */
[----:B------:R-:W-:Y:S01]  /*2100*/  DFMA R20, R18, UR6, R20 ;  /* 0x0000000612147c2b */ /* 0x000fe20008000014 */
[----:B------:R-:W-:Y:S01]  /*2110*/  UMOV UR6, 0x62401315 ;  /* 0x6240131500067882 */ /* 0x000fe20000000000 */
[----:B------:R-:W-:-:S06]  /*2120*/  UMOV UR7, 0x3ec71dee ;  /* 0x3ec71dee00077882 */ /* 0x000fcc0000000000 */
[----:B------:R-:W-:Y:S01]  /*2130*/  DFMA R20, R18, R20, UR6 ;  /* 0x0000000612147e2b */ /* 0x000fe20008000014 */
        /* <DEDUP_REMOVED lines=20> */
[----:B------:R-:W-:-:S08]  /*2280*/  DFMA R20, R18, R20, UR6 ;  /* 0x0000000612147e2b */ /* 0x000fd00008000014 */
[----:B------:R-:W-:-:S08]  /*2290*/  DFMA R20, R18, R20, 1 ;  /* 0x3ff000001214742b */ /* 0x000fd00000000014 */
[----:B------:R-:W-:-:S10]  /*22a0*/  DFMA R20, R18, R20, 1 ;  /* 0x3ff000001214742b */ /* 0x000fd40000000014 */
[----:B------:R-:W-:Y:S02]  /*22b0*/  IMAD R19, R14, 0x100000, R21 ;  /* 0x001000000e137824 */ /* 0x000fe400078e0215 */
[----:B------:R-:W-:Y:S01]  /*22c0*/  IMAD.MOV.U32 R18, RZ, RZ, R20 ;  /* 0x000000ffff127224 */ /* 0x000fe200078e0014 */
[----:B------:R-:W-:Y:S06]  /*22d0*/  @!P0 BRA `(.L_x_30) ;  /* 0x0000000000308947 */ /* 0x000fec0003800000 */
[----:B------:R-:W-:Y:S01]  /*22e0*/  FSETP.GEU.AND P1, PT, |R17|, 4.2275390625, PT ;  /* 0x408748001100780b */ /* 0x000fe20003f2e200 */
[C---:B------:R-:W-:Y:S02]  /*22f0*/  DADD R18, R16.reuse, +INF ;  /* 0x7ff0000010127429 */ /* 0x040fe40000000000 */
[----:B------:R-:W-:-:S08]  /*2300*/  DSETP.GEU.AND P0, PT, R16, RZ, PT ;  /* 0x000000ff1000722a */ /* 0x000fd00003f0e000 */
[----:B------:R-:W-:Y:S02]  /*2310*/  FSEL R18, R18, RZ, P0 ;  /* 0x000000ff12127208 */ /* 0x000fe40000000000 */
[----:B------:R-:W-:Y:S02]  /*2320*/  @!P1 LEA.HI R5, R14, R14, RZ, 0x1 ;  /* 0x0000000e0e059211 */ /* 0x000fe400078f08ff */
[----:B------:R-:W-:Y:S02]  /*2330*/  FSEL R19, R19, RZ, P0 ;  /* 0x000000ff13137208 */ /* 0x000fe40000000000 */
[----:B------:R-:W-:-:S05]  /*2340*/  @!P1 SHF.R.S32.HI R5, RZ, 0x1, R5 ;  /* 0x00000001ff059819 */ /* 0x000fca0000011405 */
[----:B------:R-:W-:Y:S02]  /*2350*/  @!P1 IMAD.IADD R14, R14, 0x1, -R5 ;  /* 0x000000010e0e9824 */ /* 0x000fe400078e0a05 */
[----:B------:R-:W-:-:S03]  /*2360*/  @!P1 IMAD R21, R5, 0x100000, R21 ;  /* 0x0010000005159824 */ /* 0x000fc600078e0215 */
[----:B------:R-:W-:Y:S01]  /*2370*/  @!P1 LEA R15, R14, 0x3ff00000, 0x14 ;  /* 0x3ff000000e0f9811 */ /* 0x000fe200078ea0ff */
[----:B------:R-:W-:-:S06]  /*2380*/  @!P1 IMAD.MOV.U32 R14, RZ, RZ, RZ ;  /* 0x000000ffff0e9224 */ /* 0x000fcc00078e00ff */
[----:B------:R-:W-:-:S11]  /*2390*/  @!P1 DMUL R18, R20, R14 ;  /* 0x0000000e14129228 */ /* 0x000fd60000000000 */
.L_x_30:
[----:B------:R-:W-:Y:S01]  /*23a0*/  DFMA R22, R22, R18, R18 ;  /* 0x000000121616722b */ /* 0x000fe20000000012 */
[----:B------:R-:W-:Y:S01]  /*23b0*/  IMAD.MOV.U32 R14, RZ, RZ, R0 ;  /* 0x000000ffff0e7224 */ /* 0x000fe200078e0000 */
[----:B------:R-:W-:Y:S01]  /*23c0*/  DSETP.NEU.AND P0, PT, |R18|, +INF , PT ;  /* 0x7ff000001200742a */ /* 0x000fe20003f0d200 */
[----:B------:R-:W-:-:S07]  /*23d0*/  IMAD.MOV.U32 R15, RZ, RZ, 0x0 ;  /* 0x00000000ff0f7424 */ /* 0x000fce00078e00ff */
[----:B------:R-:W-:Y:S02]  /*23e0*/  FSEL R18, R18, R22, !P0 ;  /* 0x0000001612127208 */ /* 0x000fe40004000000 */
[----:B------:R-:W-:Y:S01]  /*23f0*/  FSEL R19, R19, R23, !P0 ;  /* 0x0000001713137208 */ /* 0x000fe20004000000 */
[----:B------:R-:W-:Y:S06]  /*2400*/  RET.REL.NODEC R14 `(_Z13coulombMatrixPdS_Piiiid) ;  /* 0xffffffd80efc7950 */ /* 0x000fec0003c3ffff */
.L_x_31:
        /* <DEDUP_REMOVED lines=15> */
.L_x_33:


//--------------------- .nv.shared.reserved.0     --------------------------
	.section	.nv.shared.reserved.0,"aw",@nobits
	.weak		__nv_reservedSMEM_offset_0_alias
	.size		__nv_reservedSMEM_offset_0_alias, 0, 64
	.other		__nv_reservedSMEM_offset_0_alias,@"STO_CUDA_RESERVED_SHARED STV_DEFAULT"
__nv_reservedSMEM_offset_0_alias:
	.zero		0
	.zero		64


//--------------------- .nv.global                --------------------------
	.section	.nv.global,"aw",@nobits
.nv.global:
	.type		_ZN34_INTERNAL_c93d49ff_4_k_cu_b4bc112c6thrust24THRUST_300001_SM_1000_NS3seqE,@object
	.size		_ZN34_INTERNAL_c93d49ff_4_k_cu_b4bc112c6thrust24THRUST_300001_SM_1000_NS3seqE,(_ZN34_INTERNAL_c93d49ff_4_k_cu_b4bc112c4cuda3std3__48in_placeE - _ZN34_INTERNAL_c93d49ff_4_k_cu_b4bc112c6thrust24THRUST_300001_SM_1000_NS3seqE)
_ZN34_INTERNAL_c93d49ff_4_k_cu_b4bc112c6thrust24THRUST_300001_SM_1000_NS3seqE:
	.zero		1
	.type		_ZN34_INTERNAL_c93d49ff_4_k_cu_b4bc112c4cuda3std3__48in_placeE,@object
	.size		_ZN34_INTERNAL_c93d49ff_4_k_cu_b4bc112c4cuda3std3__48in_placeE,(_ZN34_INTERNAL_c93d49ff_4_k_cu_b4bc112c4cuda3std6ranges3__45__cpo4sizeE - _ZN34_INTERNAL_c93d49ff_4_k_cu_b4bc112c4cuda3std3__48in_placeE)
_ZN34_INTERNAL_c93d49ff_4_k_cu_b4bc112c4cuda3std3__48in_placeE:
	.zero		1
	.type		_ZN34_INTERNAL_c93d49ff_4_k_cu_b4bc112c4cuda3std6ranges3__45__cpo4sizeE,@object
	.size		_ZN34_INTERNAL_c93d49ff_4_k_cu_b4bc112c4cuda3std6ranges3__45__cpo4sizeE,(_ZN34_INTERNAL_c93d49ff_4_k_cu_b4bc112c6thrust24THRUST_300001_SM_1000_NS12placeholders2_3E - _ZN34_INTERNAL_c93d49ff_4_k_cu_b4bc112c4cuda3std6ranges3__45__cpo4sizeE)
_ZN34_INTERNAL_c93d49ff_4_k_cu_b4bc112c4cuda3std6ranges3__45__cpo4sizeE:
	.zero		1
	.type		_ZN34_INTERNAL_c93d49ff_4_k_cu_b4bc112c6thrust24THRUST_300001_SM_1000_NS12placeholders2_3E,@object
	.size		_ZN34_INTERNAL_c93d49ff_4_k_cu_b4bc112c6thrust24THRUST_300001_SM_1000_NS12placeholders2_3E,(_ZN34_INTERNAL_c93d49ff_4_k_cu_b4bc112c4cuda3std3__45__cpo6cbeginE - _ZN34_INTERNAL_c93d49ff_4_k_cu_b4bc112c6thrust24THRUST_300001_SM_1000_NS12placeholders2_3E)
_ZN34_INTERNAL_c93d49ff_4_k_cu_b4bc112c6thrust24THRUST_300001_SM_1000_NS12placeholders2_3E:
	.zero		1
	.type		_ZN34_INTERNAL_c93d49ff_4_k_cu_b4bc112c4cuda3std3__45__cpo6cbeginE,@object
	.size		_ZN34_INTERNAL_c93d49ff_4_k_cu_b4bc112c4cuda3std3__45__cpo6cbeginE,(_ZN34_INTERNAL_c93d49ff_4_k_cu_b4bc112c4cuda3std6ranges3__45__cpo6cbeginE - _ZN34_INTERNAL_c93d49ff_4_k_cu_b4bc112c4cuda3std3__45__cpo6cbeginE)
_ZN34_INTERNAL_c93d49ff_4_k_cu_b4bc112c4cuda3std3__45__cpo6cbeginE:
	.zero		1
	.type		_ZN34_INTERNAL_c93d49ff_4_k_cu_b4bc112c4cuda3std6ranges3__45__cpo6cbeginE,@object
	.size		_ZN34_INTERNAL_c93d49ff_4_k_cu_b4bc112c4cuda3std6ranges3__45__cpo6cbeginE,(_ZN34_INTERNAL_c93d49ff_4_k_cu_b4bc112c6thrust24THRUST_300001_SM_1000_NS12placeholders2_7E - _ZN34_INTERNAL_c93d49ff_4_k_cu_b4bc112c4cuda3std6ranges3__45__cpo6cbeginE)
_ZN34_INTERNAL_c93d49ff_4_k_cu_b4bc112c4cuda3std6ranges3__45__cpo6cbeginE:
	.zero		1
	.type		_ZN34_INTERNAL_c93d49ff_4_k_cu_b4bc112c6thrust24THRUST_300001_SM_1000_NS12placeholders2_7E,@object
	.size		_ZN34_INTERNAL_c93d49ff_4_k_cu_b4bc112c6thrust24THRUST_300001_SM_1000_NS12placeholders2_7E,(_ZN34_INTERNAL_c93d49ff_4_k_cu_b4bc112c4cuda3std3__45__cpo7crbeginE - _ZN34_INTERNAL_c93d49ff_4_k_cu_b4bc112c6thrust24THRUST_300001_SM_1000_NS12placeholders2_7E)
_ZN34_INTERNAL_c93d49ff_4_k_cu_b4bc112c6thrust24THRUST_300001_SM_1000_NS12placeholders2_7E:
	.zero		1
	.type		_ZN34_INTERNAL_c93d49ff_4_k_cu_b4bc112c4cuda3std3__45__cpo7crbeginE,@object
	.size		_ZN34_INTERNAL_c93d49ff_4_k_cu_b4bc112c4cuda3std3__45__cpo7crbeginE,(_ZN34_INTERNAL_c93d49ff_4_k_cu_b4bc112c4cuda3std6ranges3__45__cpo4nextE - _ZN34_INTERNAL_c93d49ff_4_k_cu_b4bc112c4cuda3std3__45__cpo7crbeginE)
_ZN34_INTERNAL_c93d49ff_4_k_cu_b4bc112c4cuda3std3__45__cpo7crbeginE:
	.zero		1
	.type		_ZN34_INTERNAL_c93d49ff_4_k_cu_b4bc112c4cuda3std6ranges3__45__cpo4nextE,@object
	.size		_ZN34_INTERNAL_c93d49ff_4_k_cu_b4bc112c4cuda3std6ranges3__45__cpo4nextE,(_ZN34_INTERNAL_c93d49ff_4_k_cu_b4bc112c4cuda3std6ranges3__45__cpo4swapE - _ZN34_INTERNAL_c93d49ff_4_k_cu_b4bc112c4cuda3std6ranges3__45__cpo4nextE)
_ZN34_INTERNAL_c93d49ff_4_k_cu_b4bc112c4cuda3std6ranges3__45__cpo4nextE:
	.zero		1
	.type		_ZN34_INTERNAL_c93d49ff_4_k_cu_b4bc112c4cuda3std6ranges3__45__cpo4swapE,@object
	.size		_ZN34_INTERNAL_c93d49ff_4_k_cu_b4bc112c4cuda3std6ranges3__45__cpo4swapE,(_ZN34_INTERNAL_c93d49ff_4_k_cu_b4bc112c6thrust24THRUST_300001_SM_1000_NS8cuda_cub10par_nosyncE - _ZN34_INTERNAL_c93d49ff_4_k_cu_b4bc112c4cuda3std6ranges3__45__cpo4swapE)
_ZN34_INTERNAL_c93d49ff_4_k_cu_b4bc112c4cuda3std6ranges3__45__cpo4swapE:
	.zero		1
	.type		_ZN34_INTERNAL_c93d49ff_4_k_cu_b4bc112c6thrust24THRUST_300001_SM_1000_NS8cuda_cub10par_nosyncE,@object
	.size		_ZN34_INTERNAL_c93d49ff_4_k_cu_b4bc112c6thrust24THRUST_300001_SM_1000_NS8cuda_cub10par_nosyncE,(_ZN34_INTERNAL_c93d49ff_4_k_cu_b4bc112c6thrust24THRUST_300001_SM_1000_NS12placeholders2_9E - _ZN34_INTERNAL_c93d49ff_4_k_cu_b4bc112c6thrust24THRUST_300001_SM_1000_NS8cuda_cub10par_nosyncE)
_ZN34_INTERNAL_c93d49ff_4_k_cu_b4bc112c6thrust24THRUST_300001_SM_1000_NS8cuda_cub10par_nosyncE:
	.zero		1
	.type		_ZN34_INTERNAL_c93d49ff_4_k_cu_b4bc112c6thrust24THRUST_300001_SM_1000_NS12placeholders2_9E,@object
	.size		_ZN34_INTERNAL_c93d49ff_4_k_cu_b4bc112c6thrust24THRUST_300001_SM_1000_NS12placeholders2_9E,(_ZN34_INTERNAL_c93d49ff_4_k_cu_b4bc112c4cuda3std3__436_GLOBAL__N__c93d49ff_4_k_cu_b4bc112c6ignoreE - _ZN34_INTERNAL_c93d49ff_4_k_cu_b4bc112c6thrust24THRUST_300001_SM_1000_NS12placeholders2_9E)
_ZN34_INTERNAL_c93d49ff_4_k_cu_b4bc112c6thrust24THRUST_300001_SM_1000_NS12placeholders2_9E:
	.zero		1
	.type		_ZN34_INTERNAL_c93d49ff_4_k_cu_b4bc112c4cuda3std3__436_GLOBAL__N__c93d49ff_4_k_cu_b4bc112c6ignoreE,@object
	.size		_ZN34_INTERNAL_c93d49ff_4_k_cu_b4bc112c4cuda3std3__436_GLOBAL__N__c93d49ff_4_k_cu_b4bc112c6ignoreE,(_ZN34_INTERNAL_c93d49ff_4_k_cu_b4bc112c4cuda3std6ranges3__45__cpo4dataE - _ZN34_INTERNAL_c93d49ff_4_k_cu_b4bc112c4cuda3std3__436_GLOBAL__N__c93d49ff_4_k_cu_b4bc112c6ignoreE)
_ZN34_INTERNAL_c93d49ff_4_k_cu_b4bc112c4cuda3std3__436_GLOBAL__N__c93d49ff_4_k_cu_b4bc112c6ignoreE:
	.zero		1
	.type		_ZN34_INTERNAL_c93d49ff_4_k_cu_b4bc112c4cuda3std6ranges3__45__cpo4dataE,@object
	.size		_ZN34_INTERNAL_c93d49ff_4_k_cu_b4bc112c4cuda3std6ranges3__45__cpo4dataE,(_ZN34_INTERNAL_c93d49ff_4_k_cu_b4bc112c6thrust24THRUST_300001_SM_1000_NS12placeholders2_1E - _ZN34_INTERNAL_c93d49ff_4_k_cu_b4bc112c4cuda3std6ranges3__45__cpo4dataE)
_ZN34_INTERNAL_c93d49ff_4_k_cu_b4bc112c4cuda3std6ranges3__45__cpo4dataE:
	.zero		1
	.type		_ZN34_INTERNAL_c93d49ff_4_k_cu_b4bc112c6thrust24THRUST_300001_SM_1000_NS12placeholders2_1E,@object
	.size		_ZN34_INTERNAL_c93d49ff_4_k_cu_b4bc112c6thrust24THRUST_300001_SM_1000_NS12placeholders2_1E,(_ZN34_INTERNAL_c93d49ff_4_k_cu_b4bc112c4cuda3std3__45__cpo5beginE - _ZN34_INTERNAL_c93d49ff_4_k_cu_b4bc112c6thrust24THRUST_300001_SM_1000_NS12placeholders2_1E)
_ZN34_INTERNAL_c93d49ff_4_k_cu_b4bc112c6thrust24THRUST_300001_SM_1000_NS12placeholders2_1E:
	.zero		1
	.type		_ZN34_INTERNAL_c93d49ff_4_k_cu_b4bc112c4cuda3std3__45__cpo5beginE,@object
	.size		_ZN34_INTERNAL_c93d49ff_4_k_cu_b4bc112c4cuda3std3__45__cpo5beginE,(_ZN34_INTERNAL_c93d49ff_4_k_cu_b4bc112c4cuda3std6ranges3__45__cpo5beginE - _ZN34_INTERNAL_c93d49ff_4_k_cu_b4bc112c4cuda3std3__45__cpo5beginE)
_ZN34_INTERNAL_c93d49ff_4_k_cu_b4bc112c4cuda3std3__45__cpo5beginE:
	.zero		1
	.type		_ZN34_INTERNAL_c93d49ff_4_k_cu_b4bc112c4cuda3std6ranges3__45__cpo5beginE,@object
	.size		_ZN34_INTERNAL_c93d49ff_4_k_cu_b4bc112c4cuda3std6ranges3__45__cpo5beginE,(_ZN34_INTERNAL_c93d49ff_4_k_cu_b4bc112c6thrust24THRUST_300001_SM_1000_NS12placeholders2_5E - _ZN34_INTERNAL_c93d49ff_4_k_cu_b4bc112c4cuda3std6ranges3__45__cpo5beginE)
_ZN34_INTERNAL_c93d49ff_4_k_cu_b4bc112c4cuda3std6ranges3__45__cpo5beginE:
	.zero		1
	.type		_ZN34_INTERNAL_c93d49ff_4_k_cu_b4bc112c6thrust24THRUST_300001_SM_1000_NS12placeholders2_5E,@object
	.size		_ZN34_INTERNAL_c93d49ff_4_k_cu_b4bc112c6thrust24THRUST_300001_SM_1000_NS12placeholders2_5E,(_ZN34_INTERNAL_c93d49ff_4_k_cu_b4bc112c4cuda3std3__45__cpo6rbeginE - _ZN34_INTERNAL_c93d49ff_4_k_cu_b4bc112c6thrust24THRUST_300001_SM_1000_NS12placeholders2_5E)
_ZN34_INTERNAL_c93d49ff_4_k_cu_b4bc112c6thrust24THRUST_300001_SM_1000_NS12placeholders2_5E:
	.zero		1
	.type		_ZN34_INTERNAL_c93d49ff_4_k_cu_b4bc112c4cuda3std3__45__cpo6rbeginE,@object
	.size		_ZN34_INTERNAL_c93d49ff_4_k_cu_b4bc112c4cuda3std3__45__cpo6rbeginE,(_ZN34_INTERNAL_c93d49ff_4_k_cu_b4bc112c4cuda3std6ranges3__45__cpo7advanceE - _ZN34_INTERNAL_c93d49ff_4_k_cu_b4bc112c4cuda3std3__45__cpo6rbeginE)
_ZN34_INTERNAL_c93d49ff_4_k_cu_b4bc112c4cuda3std3__45__cpo6rbeginE:
	.zero		1
	.type		_ZN34_INTERNAL_c93d49ff_4_k_cu_b4bc112c4cuda3std6ranges3__45__cpo7advanceE,@object
	.size		_ZN34_INTERNAL_c93d49ff_4_k_cu_b4bc112c4cuda3std6ranges3__45__cpo7advanceE,(_ZN34_INTERNAL_c93d49ff_4_k_cu_b4bc112c4cuda3std3__47nulloptE - _ZN34_INTERNAL_c93d49ff_4_k_cu_b4bc112c4cuda3std6ranges3__45__cpo7advanceE)
_ZN34_INTERNAL_c93d49ff_4_k_cu_b4bc112c4cuda3std6ranges3__45__cpo7advanceE:
	.zero		1
	.type		_ZN34_INTERNAL_c93d49ff_4_k_cu_b4bc112c4cuda3std3__47nulloptE,@object
	.size		_ZN34_INTERNAL_c93d49ff_4_k_cu_b4bc112c4cuda3std3__47nulloptE,(_ZN34_INTERNAL_c93d49ff_4_k_cu_b4bc112c4cuda3std6ranges3__45__cpo8distanceE - _ZN34_INTERNAL_c93d49ff_4_k_cu_b4bc112c4cuda3std3__47nulloptE)
_ZN34_INTERNAL_c93d49ff_4_k_cu_b4bc112c4cuda3std3__47nulloptE:
	.zero		1
	.type		_ZN34_INTERNAL_c93d49ff_4_k_cu_b4bc112c4cuda3std6ranges3__45__cpo8distanceE,@object
	.size		_ZN34_INTERNAL_c93d49ff_4_k_cu_b4bc112c4cuda3std6ranges3__45__cpo8distanceE,(_ZN34_INTERNAL_c93d49ff_4_k_cu_b4bc112c6thrust24THRUST_300001_SM_1000_NS12placeholders3_10E - _ZN34_INTERNAL_c93d49ff_4_k_cu_b4bc112c4cuda3std6ranges3__45__cpo8distanceE)
_ZN34_INTERNAL_c93d49ff_4_k_cu_b4bc112c4cuda3std6ranges3__45__cpo8distanceE:
	.zero		1
	.type		_ZN34_INTERNAL_c93d49ff_4_k_cu_b4bc112c6thrust24THRUST_300001_SM_1000_NS12placeholders3_10E,@object
	.size		_ZN34_INTERNAL_c93d49ff_4_k_cu_b4bc112c6thrust24THRUST_300001_SM_1000_NS12placeholders3_10E,(_ZN34_INTERNAL_c93d49ff_4_k_cu_b4bc112c4cuda3std3__419piecewise_constructE - _ZN34_INTERNAL_c93d49ff_4_k_cu_b4bc112c6thrust24THRUST_300001_SM_1000_NS12placeholders3_10E)
_ZN34_INTERNAL_c93d49ff_4_k_cu_b4bc112c6thrust24THRUST_300001_SM_1000_NS12placeholders3_10E:
	.zero		1
	.type		_ZN34_INTERNAL_c93d49ff_4_k_cu_b4bc112c4cuda3std3__419piecewise_constructE,@object
	.size		_ZN34_INTERNAL_c93d49ff_4_k_cu_b4bc112c4cuda3std3__419piecewise_constructE,(_ZN34_INTERNAL_c93d49ff_4_k_cu_b4bc112c4cuda3std6ranges3__45__cpo5cdataE - _ZN34_INTERNAL_c93d49ff_4_k_cu_b4bc112c4cuda3std3__419piecewise_constructE)
_ZN34_INTERNAL_c93d49ff_4_k_cu_b4bc112c4cuda3std3__419piecewise_constructE:
	.zero		1
	.type		_ZN34_INTERNAL_c93d49ff_4_k_cu_b4bc112c4cuda3std6ranges3__45__cpo5cdataE,@object
	.size		_ZN34_INTERNAL_c93d49ff_4_k_cu_b4bc112c4cuda3std6ranges3__45__cpo5cdataE,(_ZN34_INTERNAL_c93d49ff_4_k_cu_b4bc112c6thrust24THRUST_300001_SM_1000_NS12placeholders2_2E - _ZN34_INTERNAL_c93d49ff_4_k_cu_b4bc112c4cuda3std6ranges3__45__cpo5cdataE)
_ZN34_INTERNAL_c93d49ff_4_k_cu_b4bc112c4cuda3std6ranges3__45__cpo5cdataE:
	.zero		1
	.type		_ZN34_INTERNAL_c93d49ff_4_k_cu_b4bc112c6thrust24THRUST_300001_SM_1000_NS12placeholders2_2E,@object
	.size		_ZN34_INTERNAL_c93d49ff_4_k_cu_b4bc112c6thrust24THRUST_300001_SM_1000_NS12placeholders2_2E,(_ZN34_INTERNAL_c93d49ff_4_k_cu_b4bc112c4cuda3std3__45__cpo3endE - _ZN34_INTERNAL_c93d49ff_4_k_cu_b4bc112c6thrust24THRUST_300001_SM_1000_NS12placeholders2_2E)
_ZN34_INTERNAL_c93d49ff_4_k_cu_b4bc112c6thrust24THRUST_300001_SM_1000_NS12placeholders2_2E:
	.zero		1
	.type		_ZN34_INTERNAL_c93d49ff_4_k_cu_b4bc112c4cuda3std3__45__cpo3endE,@object
	.size		_ZN34_INTERNAL_c93d49ff_4_k_cu_b4bc112c4cuda3std3__45__cpo3endE,(_ZN34_INTERNAL_c93d49ff_4_k_cu_b4bc112c4cuda3std6ranges3__45__cpo3endE - _ZN34_INTERNAL_c93d49ff_4_k_cu_b4bc112c4cuda3std3__45__cpo3endE)
_ZN34_INTERNAL_c93d49ff_4_k_cu_b4bc112c4cuda3std3__45__cpo3endE:
	.zero		1
	.type		_ZN34_INTERNAL_c93d49ff_4_k_cu_b4bc112c4cuda3std6ranges3__45__cpo3endE,@object
	.size		_ZN34_INTERNAL_c93d49ff_4_k_cu_b4bc112c4cuda3std6ranges3__45__cpo3endE,(_ZN34_INTERNAL_c93d49ff_4_k_cu_b4bc112c6thrust24THRUST_300001_SM_1000_NS12placeholders2_6E - _ZN34_INTERNAL_c93d49ff_4_k_cu_b4bc112c4cuda3std6ranges3__45__cpo3endE)
_ZN34_INTERNAL_c93d49ff_4_k_cu_b4bc112c4cuda3std6ranges3__45__cpo3endE:
	.zero		1
	.type		_ZN34_INTERNAL_c93d49ff_4_k_cu_b4bc112c6thrust24THRUST_300001_SM_1000_NS12placeholders2_6E,@object
	.size		_ZN34_INTERNAL_c93d49ff_4_k_cu_b4bc112c6thrust24THRUST_300001_SM_1000_NS12placeholders2_6E,(_ZN34_INTERNAL_c93d49ff_4_k_cu_b4bc112c4cuda3std3__45__cpo4rendE - _ZN34_INTERNAL_c93d49ff_4_k_cu_b4bc112c6thrust24THRUST_300001_SM_1000_NS12placeholders2_6E)
_ZN34_INTERNAL_c93d49ff_4_k_cu_b4bc112c6thrust24THRUST_300001_SM_1000_NS12placeholders2_6E:
	.zero		1
	.type		_ZN34_INTERNAL_c93d49ff_4_k_cu_b4bc112c4cuda3std3__45__cpo4rendE,@object
	.size		_ZN34_INTERNAL_c93d49ff_4_k_cu_b4bc112c4cuda3std3__45__cpo4rendE,(_ZN34_INTERNAL_c93d49ff_4_k_cu_b4bc112c4cuda3std6ranges3__45__cpo9iter_swapE - _ZN34_INTERNAL_c93d49ff_4_k_cu_b4bc112c4cuda3std3__45__cpo4rendE)
_ZN34_INTERNAL_c93d49ff_4_k_cu_b4bc112c4cuda3std3__45__cpo4rendE:
	.zero		1
	.type		_ZN34_INTERNAL_c93d49ff_4_k_cu_b4bc112c4cuda3std6ranges3__45__cpo9iter_swapE,@object
	.size		_ZN34_INTERNAL_c93d49ff_4_k_cu_b4bc112c4cuda3std6ranges3__45__cpo9iter_swapE,(_ZN34_INTERNAL_c93d49ff_4_k_cu_b4bc112c4cuda3std3__48unexpectE - _ZN34_INTERNAL_c93d49ff_4_k_cu_b4bc112c4cuda3std6ranges3__45__cpo9iter_swapE)
_ZN34_INTERNAL_c93d49ff_4_k_cu_b4bc112c4cuda3std6ranges3__45__cpo9iter_swapE:
	.zero		1
	.type		_ZN34_INTERNAL_c93d49ff_4_k_cu_b4bc112c4cuda3std3__48unexpectE,@object
	.size		_ZN34_INTERNAL_c93d49ff_4_k_cu_b4bc112c4cuda3std3__48unexpectE,(_ZN34_INTERNAL_c93d49ff_4_k_cu_b4bc112c6thrust24THRUST_300001_SM_1000_NS8cuda_cub3parE - _ZN34_INTERNAL_c93d49ff_4_k_cu_b4bc112c4cuda3std3__48unexpectE)
_ZN34_INTERNAL_c93d49ff_4_k_cu_b4bc112c4cuda3std3__48unexpectE:
	.zero		1
	.type		_ZN34_INTERNAL_c93d49ff_4_k_cu_b4bc112c6thrust24THRUST_300001_SM_1000_NS8cuda_cub3parE,@object
	.size		_ZN34_INTERNAL_c93d49ff_4_k_cu_b4bc112c6thrust24THRUST_300001_SM_1000_NS8cuda_cub3parE,(_ZN34_INTERNAL_c93d49ff_4_k_cu_b4bc112c6thrust24THRUST_300001_SM_1000_NS12placeholders2_4E - _ZN34_INTERNAL_c93d49ff_4_k_cu_b4bc112c6thrust24THRUST_300001_SM_1000_NS8cuda_cub3parE)
_ZN34_INTERNAL_c93d49ff_4_k_cu_b4bc112c6thrust24THRUST_300001_SM_1000_NS8cuda_cub3parE:
	.zero		1
	.type		_ZN34_INTERNAL_c93d49ff_4_k_cu_b4bc112c6thrust24THRUST_300001_SM_1000_NS12placeholders2_4E,@object
	.size		_ZN34_INTERNAL_c93d49ff_4_k_cu_b4bc112c6thrust24THRUST_300001_SM_1000_NS12placeholders2_4E,(_ZN34_INTERNAL_c93d49ff_4_k_cu_b4bc112c4cuda3std3__45__cpo4cendE - _ZN34_INTERNAL_c93d49ff_4_k_cu_b4bc112c6thrust24THRUST_300001_SM_1000_NS12placeholders2_4E)
_ZN34_INTERNAL_c93d49ff_4_k_cu_b4bc112c6thrust24THRUST_300001_SM_1000_NS12placeholders2_4E:
	.zero		1
	.type		_ZN34_INTERNAL_c93d49ff_4_k_cu_b4bc112c4cuda3std3__45__cpo4cendE,@object
	.size		_ZN34_INTERNAL_c93d49ff_4_k_cu_b4bc112c4cuda3std3__45__cpo4cendE,(_ZN34_INTERNAL_c93d49ff_4_k_cu_b4bc112c4cuda3std6ranges3__45__cpo4cendE - _ZN34_INTERNAL_c93d49ff_4_k_cu_b4bc112c4cuda3std3__45__cpo4cendE)
_ZN34_INTERNAL_c93d49ff_4_k_cu_b4bc112c4cuda3std3__45__cpo4cendE:
	.zero		1
	.type		_ZN34_INTERNAL_c93d49ff_4_k_cu_b4bc112c4cuda3std6ranges3__45__cpo4cendE,@object
	.size		_ZN34_INTERNAL_c93d49ff_4_k_cu_b4bc112c4cuda3std6ranges3__45__cpo4cendE,(_ZN34_INTERNAL_c93d49ff_4_k_cu_b4bc112c4cuda3std3__420unreachable_sentinelE - _ZN34_INTERNAL_c93d49ff_4_k_cu_b4bc112c4cuda3std6ranges3__45__cpo4cendE)
_ZN34_INTERNAL_c93d49ff_4_k_cu_b4bc112c4cuda3std6ranges3__45__cpo4cendE:
	.zero		1
	.type		_ZN34_INTERNAL_c93d49ff_4_k_cu_b4bc112c4cuda3std3__420unreachable_sentinelE,@object
	.size		_ZN34_INTERNAL_c93d49ff_4_k_cu_b4bc112c4cuda3std3__420unreachable_sentinelE,(_ZN34_INTERNAL_c93d49ff_4_k_cu_b4bc112c4cuda3std6ranges3__45__cpo5ssizeE - _ZN34_INTERNAL_c93d49ff_4_k_cu_b4bc112c4cuda3std3__420unreachable_sentinelE)
_ZN34_INTERNAL_c93d49ff_4_k_cu_b4bc112c4cuda3std3__420unreachable_sentinelE:
	.zero		1
	.type		_ZN34_INTERNAL_c93d49ff_4_k_cu_b4bc112c4cuda3std6ranges3__45__cpo5ssizeE,@object
	.size		_ZN34_INTERNAL_c93d49ff_4_k_cu_b4bc112c4cuda3std6ranges3__45__cpo5ssizeE,(_ZN34_INTERNAL_c93d49ff_4_k_cu_b4bc112c6thrust24THRUST_300001_SM_1000_NS12placeholders2_8E - _ZN34_INTERNAL_c93d49ff_4_k_cu_b4bc112c4cuda3std6ranges3__45__cpo5ssizeE)
_ZN34_INTERNAL_c93d49ff_4_k_cu_b4bc112c4cuda3std6ranges3__45__cpo5ssizeE:
	.zero		1
	.type		_ZN34_INTERNAL_c93d49ff_4_k_cu_b4bc112c6thrust24THRUST_300001_SM_1000_NS12placeholders2_8E,@object
	.size		_ZN34_INTERNAL_c93d49ff_4_k_cu_b4bc112c6thrust24THRUST_300001_SM_1000_NS12placeholders2_8E,(_ZN34_INTERNAL_c93d49ff_4_k_cu_b4bc112c4cuda3std3__45__cpo5crendE - _ZN34_INTERNAL_c93d49ff_4_k_cu_b4bc112c6thrust24THRUST_300001_SM_1000_NS12placeholders2_8E)
_ZN34_INTERNAL_c93d49ff_4_k_cu_b4bc112c6thrust24THRUST_300001_SM_1000_NS12placeholders2_8E:
	.zero		1
	.type		_ZN34_INTERNAL_c93d49ff_4_k_cu_b4bc112c4cuda3std3__45__cpo5crendE,@object
	.size		_ZN34_INTERNAL_c93d49ff_4_k_cu_b4bc112c4cuda3std3__45__cpo5crendE,(_ZN34_INTERNAL_c93d49ff_4_k_cu_b4bc112c4cuda3std6ranges3__45__cpo4prevE - _ZN34_INTERNAL_c93d49ff_4_k_cu_b4bc112c4cuda3std3__45__cpo5crendE)
_ZN34_INTERNAL_c93d49ff_4_k_cu_b4bc112c4cuda3std3__45__cpo5crendE:
	.zero		1
	.type		_ZN34_INTERNAL_c93d49ff_4_k_cu_b4bc112c4cuda3std6ranges3__45__cpo4prevE,@object
	.size		_ZN34_INTERNAL_c93d49ff_4_k_cu_b4bc112c4cuda3std6ranges3__45__cpo4prevE,(_ZN34_INTERNAL_c93d49ff_4_k_cu_b4bc112c4cuda3std6ranges3__45__cpo9iter_moveE - _ZN34_INTERNAL_c93d49ff_4_k_cu_b4bc112c4cuda3std6ranges3__45__cpo4prevE)
_ZN34_INTERNAL_c93d49ff_4_k_cu_b4bc112c4cuda3std6ranges3__45__cpo4prevE:
	.zero		1
	.type		_ZN34_INTERNAL_c93d49ff_4_k_cu_b4bc112c4cuda3std6ranges3__45__cpo9iter_moveE,@object
	.size		_ZN34_INTERNAL_c93d49ff_4_k_cu_b4bc112c4cuda3std6ranges3__45__cpo9iter_moveE,(_ZN34_INTERNAL_c93d49ff_4_k_cu_b4bc112c6thrust24THRUST_300001_SM_1000_NS6system6detail10sequential3seqE - _ZN34_INTERNAL_c93d49ff_4_k_cu_b4bc112c4cuda3std6ranges3__45__cpo9iter_moveE)
_ZN34_INTERNAL_c93d49ff_4_k_cu_b4bc112c4cuda3std6ranges3__45__cpo9iter_moveE:
	.zero		1
	.type		_ZN34_INTERNAL_c93d49ff_4_k_cu_b4bc112c6thrust24THRUST_300001_SM_1000_NS6system6detail10sequential3seqE,@object
	.size		_ZN34_INTERNAL_c93d49ff_4_k_cu_b4bc112c6thrust24THRUST_300001_SM_1000_NS6system6detail10sequential3seqE,(.L_31 - _ZN34_INTERNAL_c93d49ff_4_k_cu_b4bc112c6thrust24THRUST_300001_SM_1000_NS6system6detail10sequential3seqE)
_ZN34_INTERNAL_c93d49ff_4_k_cu_b4bc112c6thrust24THRUST_300001_SM_1000_NS6system6detail10sequential3seqE:
	.zero		1
.L_31:


//--------------------- .nv.constant0._ZN3cub18CUB_300001_SM_10006detail11EmptyKernelIvEEvv --------------------------
	.section	.nv.constant0._ZN3cub18CUB_300001_SM_10006detail11EmptyKernelIvEEvv,"a",@progbits
	.sectionflags	@""
	.align	4
.nv.constant0._ZN3cub18CUB_300001_SM_10006detail11EmptyKernelIvEEvv:
	.zero		896


//--------------------- .nv.constant0._Z15coulombMatrixLTPdii --------------------------
	.section	.nv.constant0._Z15coulombMatrixLTPdii,"a",@progbits
	.sectionflags	@""
	.align	4
.nv.constant0._Z15coulombMatrixLTPdii:
	.zero		912


//--------------------- .nv.constant0._Z13coulombMatrixPdS_Piiiid --------------------------
	.section	.nv.constant0._Z13coulombMatrixPdS_Piiiid,"a",@progbits
	.sectionflags	@""
	.align	4
.nv.constant0._Z13coulombMatrixPdS_Piiiid:
	.zero		944


//--------------------- SYMBOLS --------------------------

	.type		.nv.reservedSmem.offset0,@object
	.size		.nv.reservedSmem.offset0,0x4
